// auto-generated by cutlass_sweep.sparse_gemm — config: {"arch": "sm_90", "cluster_m": 1, "cluster_n": 2, "dtype": "e4m3", "tile_k": 64, "tile_m": 64, "tile_n": 64}
#include "cutlass/cutlass.h"
#include "cutlass/gemm/collective/collective_builder.hpp"
#include "cutlass/gemm/device/gemm_universal_adapter.h"
#include "cutlass/gemm/kernel/gemm_universal.hpp"
#include "cutlass/epilogue/collective/collective_builder.hpp"

using Elem = cutlass::float_e4m3_t;
using Acc  = float;
using TileShape    = cute::Shape<cute::_64, cute::_64, cute::_64>;
using ClusterShape = cute::Shape<cute::_1, cute::_2, cute::_1>;

using CollectiveEpilogue = typename cutlass::epilogue::collective::CollectiveBuilder<
    cutlass::arch::Sm90, cutlass::arch::OpClassSparseTensorOp,
    TileShape, ClusterShape,
    cutlass::epilogue::collective::EpilogueTileAuto,
    Acc, Acc,
    Acc, cutlass::layout::ColumnMajor, 128 / cutlass::sizeof_bits<Acc>::value,
    Acc, cutlass::layout::ColumnMajor, 128 / cutlass::sizeof_bits<Acc>::value,
    cutlass::epilogue::collective::EpilogueScheduleAuto
  >::CollectiveOp;

using CollectiveMainloop = typename cutlass::gemm::collective::CollectiveBuilder<
    cutlass::arch::Sm90, cutlass::arch::OpClassSparseTensorOp,
    Elem, cutlass::layout::RowMajor, 128 / cutlass::sizeof_bits<Elem>::value,
    Elem, cutlass::layout::ColumnMajor, 128 / cutlass::sizeof_bits<Elem>::value,
    Acc,
    TileShape, ClusterShape,
    cutlass::gemm::collective::StageCountAutoCarveout<static_cast<int>(sizeof(typename CollectiveEpilogue::SharedStorage))>,
    cutlass::gemm::collective::KernelScheduleAuto
  >::CollectiveOp;

using GemmKernel = cutlass::gemm::kernel::GemmUniversal<
    cute::Shape<int,int,int,int>,
    CollectiveMainloop,
    CollectiveEpilogue
>;
using Gemm = cutlass::gemm::device::GemmUniversalAdapter<GemmKernel>;

auto* _anchor = &cutlass::device_kernel<GemmKernel>;


// ===== COMPILED SASS (sm_90a) =====

	.target	sm_90a

	.elftype	@"ET_EXEC"


//--------------------- .note.nv.tkinfo           --------------------------
	.section	.note.nv.tkinfo,"",@"SHT_NOTE"
	.sectionflags	@"SHF_NOTE_NV_TKINFO"
	.tkinfo
        /*0018*/ 	.word	0x00000002
        /*0030*/ 	.string	""
        /*0030*/ 	.string	"ptxas"
        /*0030*/ 	.string	"Cuda compilation tools, release 13.0, V13.0.88"
        /*0030*/ 	.string	"Build cuda_13.0.r13.0/compiler.36424714_0"
        /*0030*/ 	.string	"-arch sm_90a -m 64 "



//--------------------- .note.nv.cuinfo           --------------------------
	.section	.note.nv.cuinfo,"",@"SHT_NOTE"
	.sectionflags	@"SHF_NOTE_NV_CUINFO"
        /*0018*/ 	.short	0x0002
        /*001a*/ 	.short	0x005a
        /*001c*/ 	.short	0x0082
	.zero		2


//--------------------- .nv.info                  --------------------------
	.section	.nv.info,"",@"SHT_CUDA_INFO"
	.align	4


	//----- nvinfo : EIATTR_REGCOUNT
	.align		4
        /*0000*/ 	.byte	0x04, 0x2f
        /*0002*/ 	.short	(.L_12 - .L_11)
	.align		4
.L_11:
        /*0004*/ 	.word	index@(_ZN7cutlass13device_kernelINS_4gemm6kernel13GemmUniversalIN4cute5tupleIJiiiiEEENS1_10collective13CollectiveMmaINS1_43MainloopSm90TmaGmmaWarpSpecializedSparseFP8ILi34ENS5_IJNS4_1CILi1EEENSA_ILi2EEESB_EEENS1_32KernelTmaWarpSpecializedPingpongEEENS5_IJNSA_ILi64EEESG_SG_EEENS_12float_e4m3_tENS5_IJNS4_6LayoutINS5_IJiNS5_IJSC_iEEEiEEENS5_IJlNS5_IJSB_SC_EEElEEEEENSJ_INS5_IJNS5_IJSG_iEEESP_iEEENS5_IJNS5_IJSG_NSA_ILi4096EEEEEENS5_IJSB_lEEElEEEEEEEESI_NS5_IJlSB_lEEENS4_8TiledMMAINS4_8MMA_AtomIJNS4_4SM904GMMA6SPARSE31GMMA_64x64x64_F32E4M3E4M3_SS_TNILNS11_7ScaleInE1ELS14_1ELNS11_9SparseSelE0EEEEEENSJ_INS5_IJSB_SB_SB_EEENS5_IJNSA_ILi0EEES19_S19_EEEEENS5_IJNS4_10UnderscoreES1C_S1C_EEEEENS4_23SM90_TMA_LOAD_MULTICASTENS4_14ComposedLayoutINS4_7SwizzleILi1ELi4ELi3EEENS4_25smem_sparse_ptr_flag_bitsILi2ELi8EEENSJ_INS5_IJNS5_IJSB_NSA_ILi8EEEEEENS5_IJSC_NSA_ILi32EEEEEEEEENS5_IJNS5_IJS19_SG_EEESM_EEEEEEEvNS4_8identityENS4_13SM90_TMA_LOADENS1G_INS1H_ILi2ELi4ELi3EEENS4_18smem_ptr_flag_bitsILi8EEENSJ_INS5_IJS1L_SG_EEENS5_IJSG_SB_EEEEEEEvS1U_EENS_8epilogue10collective6detail29Sm90TmaWarpSpecializedAdapterINS25_15DefaultEpilogueIfNS5_IJSB_llEEES29_NS24_6thread17LinearCombinationIfLi1EffLNS2A_9ScaleType4KindE0ELNS_15FloatRoundStyleE2EfEENS1_15EpilogueDefaultEEEEEvvEEEEvNT_6ParamsE)
        /*0008*/ 	.word	0x000000a8


	//----- nvinfo : EIATTR_FRAME_SIZE
	.align		4
.L_12:
        /*000c*/ 	.byte	0x04, 0x11
        /*000e*/ 	.short	(.L_14 - .L_13)
	.align		4
.L_13:
        /*0010*/ 	.word	index@(_ZN7cutlass13device_kernelINS_4gemm6kernel13GemmUniversalIN4cute5tupleIJiiiiEEENS1_10collective13CollectiveMmaINS1_43MainloopSm90TmaGmmaWarpSpecializedSparseFP8ILi34ENS5_IJNS4_1CILi1EEENSA_ILi2EEESB_EEENS1_32KernelTmaWarpSpecializedPingpongEEENS5_IJNSA_ILi64EEESG_SG_EEENS_12float_e4m3_tENS5_IJNS4_6LayoutINS5_IJiNS5_IJSC_iEEEiEEENS5_IJlNS5_IJSB_SC_EEElEEEEENSJ_INS5_IJNS5_IJSG_iEEESP_iEEENS5_IJNS5_IJSG_NSA_ILi4096EEEEEENS5_IJSB_lEEElEEEEEEEESI_NS5_IJlSB_lEEENS4_8TiledMMAINS4_8MMA_AtomIJNS4_4SM904GMMA6SPARSE31GMMA_64x64x64_F32E4M3E4M3_SS_TNILNS11_7ScaleInE1ELS14_1ELNS11_9SparseSelE0EEEEEENSJ_INS5_IJSB_SB_SB_EEENS5_IJNSA_ILi0EEES19_S19_EEEEENS5_IJNS4_10UnderscoreES1C_S1C_EEEEENS4_23SM90_TMA_LOAD_MULTICASTENS4_14ComposedLayoutINS4_7SwizzleILi1ELi4ELi3EEENS4_25smem_sparse_ptr_flag_bitsILi2ELi8EEENSJ_INS5_IJNS5_IJSB_NSA_ILi8EEEEEENS5_IJSC_NSA_ILi32EEEEEEEEENS5_IJNS5_IJS19_SG_EEESM_EEEEEEEvNS4_8identityENS4_13SM90_TMA_LOADENS1G_INS1H_ILi2ELi4ELi3EEENS4_18smem_ptr_flag_bitsILi8EEENSJ_INS5_IJS1L_SG_EEENS5_IJSG_SB_EEEEEEEvS1U_EENS_8epilogue10collective6detail29Sm90TmaWarpSpecializedAdapterINS25_15DefaultEpilogueIfNS5_IJSB_llEEES29_NS24_6thread17LinearCombinationIfLi1EffLNS2A_9ScaleType4KindE0ELNS_15FloatRoundStyleE2EfEENS1_15EpilogueDefaultEEEEEvvEEEEvNT_6ParamsE)
        /*0014*/ 	.word	0x00000000


	//----- nvinfo : EIATTR_MIN_STACK_SIZE
	.align		4
.L_14:
        /*0018*/ 	.byte	0x04, 0x12
        /*001a*/ 	.short	(.L_16 - .L_15)
	.align		4
.L_15:
        /*001c*/ 	.word	index@(_ZN7cutlass13device_kernelINS_4gemm6kernel13GemmUniversalIN4cute5tupleIJiiiiEEENS1_10collective13CollectiveMmaINS1_43MainloopSm90TmaGmmaWarpSpecializedSparseFP8ILi34ENS5_IJNS4_1CILi1EEENSA_ILi2EEESB_EEENS1_32KernelTmaWarpSpecializedPingpongEEENS5_IJNSA_ILi64EEESG_SG_EEENS_12float_e4m3_tENS5_IJNS4_6LayoutINS5_IJiNS5_IJSC_iEEEiEEENS5_IJlNS5_IJSB_SC_EEElEEEEENSJ_INS5_IJNS5_IJSG_iEEESP_iEEENS5_IJNS5_IJSG_NSA_ILi4096EEEEEENS5_IJSB_lEEElEEEEEEEESI_NS5_IJlSB_lEEENS4_8TiledMMAINS4_8MMA_AtomIJNS4_4SM904GMMA6SPARSE31GMMA_64x64x64_F32E4M3E4M3_SS_TNILNS11_7ScaleInE1ELS14_1ELNS11_9SparseSelE0EEEEEENSJ_INS5_IJSB_SB_SB_EEENS5_IJNSA_ILi0EEES19_S19_EEEEENS5_IJNS4_10UnderscoreES1C_S1C_EEEEENS4_23SM90_TMA_LOAD_MULTICASTENS4_14ComposedLayoutINS4_7SwizzleILi1ELi4ELi3EEENS4_25smem_sparse_ptr_flag_bitsILi2ELi8EEENSJ_INS5_IJNS5_IJSB_NSA_ILi8EEEEEENS5_IJSC_NSA_ILi32EEEEEEEEENS5_IJNS5_IJS19_SG_EEESM_EEEEEEEvNS4_8identityENS4_13SM90_TMA_LOADENS1G_INS1H_ILi2ELi4ELi3EEENS4_18smem_ptr_flag_bitsILi8EEENSJ_INS5_IJS1L_SG_EEENS5_IJSG_SB_EEEEEEEvS1U_EENS_8epilogue10collective6detail29Sm90TmaWarpSpecializedAdapterINS25_15DefaultEpilogueIfNS5_IJSB_llEEES29_NS24_6thread17LinearCombinationIfLi1EffLNS2A_9ScaleType4KindE0ELNS_15FloatRoundStyleE2EfEENS1_15EpilogueDefaultEEEEEvvEEEEvNT_6ParamsE)
        /*0020*/ 	.word	0x00000000
.L_16:


//--------------------- .nv.compat                --------------------------
	.section	.nv.compat,"",@"SHT_CUDA_COMPAT_INFO"
	.align	4
        /*0000*/ 	.byte	0x02, 0x09, 0x01, 0x00, 0x02, 0x02, 0x04, 0x00, 0x02, 0x05, 0x05, 0x00, 0x03, 0x07, 0x01, 0x01
        /*0010*/ 	.byte	0x02, 0x03, 0x01, 0x00, 0x02, 0x06, 0x01, 0x00, 0x04, 0x0b, 0x08, 0x00, 0x00, 0x00, 0x00, 0x00
        /*0020*/ 	.byte	0x00, 0x00, 0x00, 0x00


//--------------------- .nv.info._ZN7cutlass13device_kernelINS_4gemm6kernel13GemmUniversalIN4cute5tupleIJiiiiEEENS1_10collective13CollectiveMmaINS1_43MainloopSm90TmaGmmaWarpSpecializedSparseFP8ILi34ENS5_IJNS4_1CILi1EEENSA_ILi2EEESB_EEENS1_32KernelTmaWarpSpecializedPingpongEEENS5_IJNSA_ILi64EEESG_SG_EEENS_12float_e4m3_tENS5_IJNS4_6LayoutINS5_IJiNS5_IJSC_iEEEiEEENS5_IJlNS5_IJSB_SC_EEElEEEEENSJ_INS5_IJNS5_IJSG_iEEESP_iEEENS5_IJNS5_IJSG_NSA_ILi4096EEEEEENS5_IJSB_lEEElEEEEEEEESI_NS5_IJlSB_lEEENS4_8TiledMMAINS4_8MMA_AtomIJNS4_4SM904GMMA6SPARSE31GMMA_64x64x64_F32E4M3E4M3_SS_TNILNS11_7ScaleInE1ELS14_1ELNS11_9SparseSelE0EEEEEENSJ_INS5_IJSB_SB_SB_EEENS5_IJNSA_ILi0EEES19_S19_EEEEENS5_IJNS4_10UnderscoreES1C_S1C_EEEEENS4_23SM90_TMA_LOAD_MULTICASTENS4_14ComposedLayoutINS4_7SwizzleILi1ELi4ELi3EEENS4_25smem_sparse_ptr_flag_bitsILi2ELi8EEENSJ_INS5_IJNS5_IJSB_NSA_ILi8EEEEEENS5_IJSC_NSA_ILi32EEEEEEEEENS5_IJNS5_IJS19_SG_EEESM_EEEEEEEvNS4_8identityENS4_13SM90_TMA_LOADENS1G_INS1H_ILi2ELi4ELi3EEENS4_18smem_ptr_flag_bitsILi8EEENSJ_INS5_IJS1L_SG_EEENS5_IJSG_SB_EEEEEEEvS1U_EENS_8epilogue10collective6detail29Sm90TmaWarpSpecializedAdapterINS25_15DefaultEpilogueIfNS5_IJSB_llEEES29_NS24_6thread17LinearCombinationIfLi1EffLNS2A_9ScaleType4KindE0ELNS_15FloatRoundStyleE2EfEENS1_15EpilogueDefaultEEEEEvvEEEEvNT_6ParamsE --------------------------
	.section	.nv.info._ZN7cutlass13device_kernelINS_4gemm6kernel13GemmUniversalIN4cute5tupleIJiiiiEEENS1_10collective13CollectiveMmaINS1_43MainloopSm90TmaGmmaWarpSpecializedSparseFP8ILi34ENS5_IJNS4_1CILi1EEENSA_ILi2EEESB_EEENS1_32KernelTmaWarpSpecializedPingpongEEENS5_IJNSA_ILi64EEESG_SG_EEENS_12float_e4m3_tENS5_IJNS4_6LayoutINS5_IJiNS5_IJSC_iEEEiEEENS5_IJlNS5_IJSB_SC_EEElEEEEENSJ_INS5_IJNS5_IJSG_iEEESP_iEEENS5_IJNS5_IJSG_NSA_ILi4096EEEEEENS5_IJSB_lEEElEEEEEEEESI_NS5_IJlSB_lEEENS4_8TiledMMAINS4_8MMA_AtomIJNS4_4SM904GMMA6SPARSE31GMMA_64x64x64_F32E4M3E4M3_SS_TNILNS11_7ScaleInE1ELS14_1ELNS11_9SparseSelE0EEEEEENSJ_INS5_IJSB_SB_SB_EEENS5_IJNSA_ILi0EEES19_S19_EEEEENS5_IJNS4_10UnderscoreES1C_S1C_EEEEENS4_23SM90_TMA_LOAD_MULTICASTENS4_14ComposedLayoutINS4_7SwizzleILi1ELi4ELi3EEENS4_25smem_sparse_ptr_flag_bitsILi2ELi8EEENSJ_INS5_IJNS5_IJSB_NSA_ILi8EEEEEENS5_IJSC_NSA_ILi32EEEEEEEEENS5_IJNS5_IJS19_SG_EEESM_EEEEEEEvNS4_8identityENS4_13SM90_TMA_LOADENS1G_INS1H_ILi2ELi4ELi3EEENS4_18smem_ptr_flag_bitsILi8EEENSJ_INS5_IJS1L_SG_EEENS5_IJSG_SB_EEEEEEEvS1U_EENS_8epilogue10collective6detail29Sm90TmaWarpSpecializedAdapterINS25_15DefaultEpilogueIfNS5_IJSB_llEEES29_NS24_6thread17LinearCombinationIfLi1EffLNS2A_9ScaleType4KindE0ELNS_15FloatRoundStyleE2EfEENS1_15EpilogueDefaultEEEEEvvEEEEvNT_6ParamsE,"",@"SHT_CUDA_INFO"
	.sectionflags	@""
	.align	4


	//----- nvinfo : EIATTR_CUDA_API_VERSION
	.align		4
        /*0000*/ 	.byte	0x04, 0x37
        /*0002*/ 	.short	(.L_18 - .L_17)
.L_17:
        /*0004*/ 	.word	0x00000082


	//----- nvinfo : EIATTR_KPARAM_INFO
	.align		4
.L_18:
        /*0008*/ 	.byte	0x04, 0x17
        /*000a*/ 	.short	(.L_20 - .L_19)
.L_19:
        /*000c*/ 	.word	0x00000000
        /*0010*/ 	.short	0x0000
        /*0012*/ 	.short	0x0070
        /*0014*/ 	.byte	0x00, 0xf0, 0x01, 0x14


	//----- nvinfo : EIATTR_SPARSE_MMA_MASK
	.align		4
.L_20:
        /*0018*/ 	.byte	0x03, 0x50
        /*001a*/ 	.short	0x0001


	//----- nvinfo : EIATTR_MAXREG_COUNT
	.align		4
        /*001c*/ 	.byte	0x03, 0x1b
        /*001e*/ 	.short	0x00a8


	//----- nvinfo : EIATTR_NUM_BARRIERS
	.align		4
        /*0020*/ 	.byte	0x02, 0x4c
        /*0022*/ 	.byte	0x01
	.zero		1


	//----- nvinfo : EIATTR_MERCURY_ISA_VERSION
	.align		4
        /*0024*/ 	.byte	0x03, 0x5f
        /*0026*/ 	.short	0x0101


	//----- nvinfo : EIATTR_INT_WARP_WIDE_INSTR_OFFSETS
	.align		4
        /*0028*/ 	.byte	0x04, 0x31
        /*002a*/ 	.short	(.L_22 - .L_21)


	//   ....[0]....
.L_21:
        /*002c*/ 	.word	0x000008e0


	//   ....[1]....
        /*0030*/ 	.word	0x00000920


	//   ....[2]....
        /*0034*/ 	.word	0x000009a0


	//   ....[3]....
        /*0038*/ 	.word	0x000009f0


	//   ....[4]....
        /*003c*/ 	.word	0x00000a30


	//   ....[5]....
        /*0040*/ 	.word	0x00000aa0


	//   ....[6]....
        /*0044*/ 	.word	0x00000b30


	//   ....[7]....
        /*0048*/ 	.word	0x00000b90


	//----- nvinfo : EIATTR_COOP_GROUP_MASK_REGIDS
	.align		4
.L_22:
        /*004c*/ 	.byte	0x04, 0x29
        /*004e*/ 	.short	(.L_24 - .L_23)


	//   ....[0]....
.L_23:
        /*0050*/ 	.word	0xffffffff


	//   ....[1]....
        /*0054*/ 	.word	0xffffffff


	//   ....[2]....
        /*0058*/ 	.word	0xffffffff


	//   ....[3]....
        /*005c*/ 	.word	0xffffffff


	//   ....[4]....
        /*0060*/ 	.word	0xffffffff


	//   ....[5]....
        /*0064*/ 	.word	0xffffffff


	//   ....[6]....
        /*0068*/ 	.word	0xffffffff


	//----- nvinfo : EIATTR_COOP_GROUP_INSTR_OFFSETS
	.align		4
.L_24:
        /*006c*/ 	.byte	0x04, 0x28
        /*006e*/ 	.short	(.L_26 - .L_25)


	//   ....[0]....
.L_25:
        /*0070*/ 	.word	0x00000060


	//   ....[1]....
        /*0074*/ 	.word	0x00000070


	//   ....[2]....
        /*0078*/ 	.word	0x00000160


	//   ....[3]....
        /*007c*/ 	.word	0x00000700


	//   ....[4]....
        /*0080*/ 	.word	0x00000740


	//   ....[5]....
        /*0084*/ 	.word	0x000007e0


	//   ....[6]....
        /*0088*/ 	.word	0x00000cf0


	//----- nvinfo : EIATTR_REG_RECONFIG
	.align		4
.L_26:
        /*008c*/ 	.byte	0x01, 0x54
	.zero		2


	//----- nvinfo : EIATTR_MBARRIER_INSTR_OFFSETS
	.align		4
        /*0090*/ 	.byte	0x04, 0x39
        /*0092*/ 	.short	(.L_28 - .L_27)


	//   ....[0]....
.L_27:
        /*0094*/ 	.word	0x00000290
        /*0098*/ 	.word	0x000000ff
        /*009c*/ 	.word	0x00000000
        /*00a0*/ 	.short	0x0100
        /*00a2*/ 	.byte	0x08
	.zero		1


	//   ....[1]....
        /*00a4*/ 	.word	0x000002a0
        /*00a8*/ 	.word	0x000000ff
        /*00ac*/ 	.word	0x00000110
        /*00b0*/ 	.short	0x0100
        /*00b2*/ 	.byte	0x08
	.zero		1


	//   ....[2]....
        /*00b4*/ 	.word	0x000002b0
        /*00b8*/ 	.word	0x000000ff
        /*00bc*/ 	.word	0x00000008
        /*00c0*/ 	.short	0x0100
        /*00c2*/ 	.byte	0x08
	.zero		1


	//   ....[3]....
        /*00c4*/ 	.word	0x000002c0
        /*00c8*/ 	.word	0x000000ff
        /*00cc*/ 	.word	0x00000118
        /*00d0*/ 	.short	0x0100
        /*00d2*/ 	.byte	0x08
	.zero		1


	//   ....[4]....
        /*00d4*/ 	.word	0x000002d0
        /*00d8*/ 	.word	0x000000ff
        /*00dc*/ 	.word	0x00000010
        /*00e0*/ 	.short	0x0100
        /*00e2*/ 	.byte	0x08
	.zero		1


	//   ....[5]....
        /*00e4*/ 	.word	0x000002e0
        /*00e8*/ 	.word	0x000000ff
        /*00ec*/ 	.word	0x00000120
        /*00f0*/ 	.short	0x0100
        /*00f2*/ 	.byte	0x08
	.zero		1


	//   ....[6]....
        /*00f4*/ 	.word	0x000002f0
        /*00f8*/ 	.word	0x000000ff
        /*00fc*/ 	.word	0x00000018
        /*0100*/ 	.short	0x0100
        /*0102*/ 	.byte	0x08
	.zero		1


	//   ....[7]....
        /*0104*/ 	.word	0x00000300
        /*0108*/ 	.word	0x000000ff
        /*010c*/ 	.word	0x00000128
        /*0110*/ 	.short	0x0100
        /*0112*/ 	.byte	0x08
	.zero		1


	//   ....[8]....
        /*0114*/ 	.word	0x00000310
        /*0118*/ 	.word	0x000000ff
        /*011c*/ 	.word	0x00000020
        /*0120*/ 	.short	0x0100
        /*0122*/ 	.byte	0x08
	.zero		1


	//   ....[9]....
        /*0124*/ 	.word	0x00000320
        /*0128*/ 	.word	0x000000ff
        /*012c*/ 	.word	0x00000130
        /*0130*/ 	.short	0x0100
        /*0132*/ 	.byte	0x08
	.zero		1


	//   ....[10]....
        /*0134*/ 	.word	0x00000330
        /*0138*/ 	.word	0x000000ff
        /*013c*/ 	.word	0x00000028
        /*0140*/ 	.short	0x0100
        /*0142*/ 	.byte	0x08
	.zero		1


	//   ....[11]....
        /*0144*/ 	.word	0x00000340
        /*0148*/ 	.word	0x000000ff
        /*014c*/ 	.word	0x00000138
        /*0150*/ 	.short	0x0100
        /*0152*/ 	.byte	0x08
	.zero		1


	//   ....[12]....
        /*0154*/ 	.word	0x00000350
        /*0158*/ 	.word	0x000000ff
        /*015c*/ 	.word	0x00000030
        /*0160*/ 	.short	0x0100
        /*0162*/ 	.byte	0x08
	.zero		1


	//   ....[13]....
        /*0164*/ 	.word	0x00000360
        /*0168*/ 	.word	0x000000ff
        /*016c*/ 	.word	0x00000140
        /*0170*/ 	.short	0x0100
        /*0172*/ 	.byte	0x08
	.zero		1


	//   ....[14]....
        /*0174*/ 	.word	0x00000370
        /*0178*/ 	.word	0x000000ff
        /*017c*/ 	.word	0x00000038
        /*0180*/ 	.short	0x0100
        /*0182*/ 	.byte	0x08
	.zero		1


	//   ....[15]....
        /*0184*/ 	.word	0x00000380
        /*0188*/ 	.word	0x000000ff
        /*018c*/ 	.word	0x00000148
        /*0190*/ 	.short	0x0100
        /*0192*/ 	.byte	0x08
	.zero		1


	//   ....[16]....
        /*0194*/ 	.word	0x00000390
        /*0198*/ 	.word	0x000000ff
        /*019c*/ 	.word	0x00000040
        /*01a0*/ 	.short	0x0100
        /*01a2*/ 	.byte	0x08
	.zero		1


	//   ....[17]....
        /*01a4*/ 	.word	0x000003a0
        /*01a8*/ 	.word	0x000000ff
        /*01ac*/ 	.word	0x00000150
        /*01b0*/ 	.short	0x0100
        /*01b2*/ 	.byte	0x08
	.zero		1


	//   ....[18]....
        /*01b4*/ 	.word	0x000003b0
        /*01b8*/ 	.word	0x000000ff
        /*01bc*/ 	.word	0x00000048
        /*01c0*/ 	.short	0x0100
        /*01c2*/ 	.byte	0x08
	.zero		1


	//   ....[19]....
        /*01c4*/ 	.word	0x000003c0
        /*01c8*/ 	.word	0x000000ff
        /*01cc*/ 	.word	0x00000158
        /*01d0*/ 	.short	0x0100
        /*01d2*/ 	.byte	0x08
	.zero		1


	//   ....[20]....
        /*01d4*/ 	.word	0x000003d0
        /*01d8*/ 	.word	0x000000ff
        /*01dc*/ 	.word	0x00000050
        /*01e0*/ 	.short	0x0100
        /*01e2*/ 	.byte	0x08
	.zero		1


	//   ....[21]....
        /*01e4*/ 	.word	0x000003e0
        /*01e8*/ 	.word	0x000000ff
        /*01ec*/ 	.word	0x00000160
        /*01f0*/ 	.short	0x0100
        /*01f2*/ 	.byte	0x08
	.zero		1


	//   ....[22]....
        /*01f4*/ 	.word	0x000003f0
        /*01f8*/ 	.word	0x000000ff
        /*01fc*/ 	.word	0x00000058
        /*0200*/ 	.short	0x0100
        /*0202*/ 	.byte	0x08
	.zero		1


	//   ....[23]....
        /*0204*/ 	.word	0x00000400
        /*0208*/ 	.word	0x000000ff
        /*020c*/ 	.word	0x00000168
        /*0210*/ 	.short	0x0100
        /*0212*/ 	.byte	0x08
	.zero		1


	//   ....[24]....
        /*0214*/ 	.word	0x00000410
        /*0218*/ 	.word	0x000000ff
        /*021c*/ 	.word	0x00000060
        /*0220*/ 	.short	0x0100
        /*0222*/ 	.byte	0x08
	.zero		1


	//   ....[25]....
        /*0224*/ 	.word	0x00000420
        /*0228*/ 	.word	0x000000ff
        /*022c*/ 	.word	0x00000170
        /*0230*/ 	.short	0x0100
        /*0232*/ 	.byte	0x08
	.zero		1


	//   ....[26]....
        /*0234*/ 	.word	0x00000430
        /*0238*/ 	.word	0x000000ff
        /*023c*/ 	.word	0x00000068
        /*0240*/ 	.short	0x0100
        /*0242*/ 	.byte	0x08
	.zero		1


	//   ....[27]....
        /*0244*/ 	.word	0x00000440
        /*0248*/ 	.word	0x000000ff
        /*024c*/ 	.word	0x00000178
        /*0250*/ 	.short	0x0100
        /*0252*/ 	.byte	0x08
	.zero		1


	//   ....[28]....
        /*0254*/ 	.word	0x00000450
        /*0258*/ 	.word	0x000000ff
        /*025c*/ 	.word	0x00000070
        /*0260*/ 	.short	0x0100
        /*0262*/ 	.byte	0x08
	.zero		1


	//   ....[29]....
        /*0264*/ 	.word	0x00000460
        /*0268*/ 	.word	0x000000ff
        /*026c*/ 	.word	0x00000180
        /*0270*/ 	.short	0x0100
        /*0272*/ 	.byte	0x08
	.zero		1


	//   ....[30]....
        /*0274*/ 	.word	0x00000470
        /*0278*/ 	.word	0x000000ff
        /*027c*/ 	.word	0x00000078
        /*0280*/ 	.short	0x0100
        /*0282*/ 	.byte	0x08
	.zero		1


	//   ....[31]....
        /*0284*/ 	.word	0x00000480
        /*0288*/ 	.word	0x000000ff
        /*028c*/ 	.word	0x00000188
        /*0290*/ 	.short	0x0100
        /*0292*/ 	.byte	0x08
	.zero		1


	//   ....[32]....
        /*0294*/ 	.word	0x00000490
        /*0298*/ 	.word	0x000000ff
        /*029c*/ 	.word	0x00000080
        /*02a0*/ 	.short	0x0100
        /*02a2*/ 	.byte	0x08
	.zero		1


	//   ....[33]....
        /*02a4*/ 	.word	0x000004a0
        /*02a8*/ 	.word	0x000000ff
        /*02ac*/ 	.word	0x00000190
        /*02b0*/ 	.short	0x0100
        /*02b2*/ 	.byte	0x08
	.zero		1


	//   ....[34]....
        /*02b4*/ 	.word	0x000004b0
        /*02b8*/ 	.word	0x000000ff
        /*02bc*/ 	.word	0x00000088
        /*02c0*/ 	.short	0x0100
        /*02c2*/ 	.byte	0x08
	.zero		1


	//   ....[35]....
        /*02c4*/ 	.word	0x000004c0
        /*02c8*/ 	.word	0x000000ff
        /*02cc*/ 	.word	0x00000198
        /*02d0*/ 	.short	0x0100
        /*02d2*/ 	.byte	0x08
	.zero		1


	//   ....[36]....
        /*02d4*/ 	.word	0x000004d0
        /*02d8*/ 	.word	0x000000ff
        /*02dc*/ 	.word	0x00000090
        /*02e0*/ 	.short	0x0100
        /*02e2*/ 	.byte	0x08
	.zero		1


	//   ....[37]....
        /*02e4*/ 	.word	0x000004e0
        /*02e8*/ 	.word	0x000000ff
        /*02ec*/ 	.word	0x000001a0
        /*02f0*/ 	.short	0x0100
        /*02f2*/ 	.byte	0x08
	.zero		1


	//   ....[38]....
        /*02f4*/ 	.word	0x000004f0
        /*02f8*/ 	.word	0x000000ff
        /*02fc*/ 	.word	0x00000098
        /*0300*/ 	.short	0x0100
        /*0302*/ 	.byte	0x08
	.zero		1


	//   ....[39]....
        /*0304*/ 	.word	0x00000500
        /*0308*/ 	.word	0x000000ff
        /*030c*/ 	.word	0x000001a8
        /*0310*/ 	.short	0x0100
        /*0312*/ 	.byte	0x08
	.zero		1


	//   ....[40]....
        /*0314*/ 	.word	0x00000510
        /*0318*/ 	.word	0x000000ff
        /*031c*/ 	.word	0x000000a0
        /*0320*/ 	.short	0x0100
        /*0322*/ 	.byte	0x08
	.zero		1


	//   ....[41]....
        /*0324*/ 	.word	0x00000520
        /*0328*/ 	.word	0x000000ff
        /*032c*/ 	.word	0x000001b0
        /*0330*/ 	.short	0x0100
        /*0332*/ 	.byte	0x08
	.zero		1


	//   ....[42]....
        /*0334*/ 	.word	0x00000530
        /*0338*/ 	.word	0x000000ff
        /*033c*/ 	.word	0x000000a8
        /*0340*/ 	.short	0x0100
        /*0342*/ 	.byte	0x08
	.zero		1


	//   ....[43]....
        /*0344*/ 	.word	0x00000540
        /*0348*/ 	.word	0x000000ff
        /*034c*/ 	.word	0x000001b8
        /*0350*/ 	.short	0x0100
        /*0352*/ 	.byte	0x08
	.zero		1


	//   ....[44]....
        /*0354*/ 	.word	0x00000550
        /*0358*/ 	.word	0x000000ff
        /*035c*/ 	.word	0x000000b0
        /*0360*/ 	.short	0x0100
        /*0362*/ 	.byte	0x08
	.zero		1


	//   ....[45]....
        /*0364*/ 	.word	0x00000560
        /*0368*/ 	.word	0x000000ff
        /*036c*/ 	.word	0x000001c0
        /*0370*/ 	.short	0x0100
        /*0372*/ 	.byte	0x08
	.zero		1


	//   ....[46]....
        /*0374*/ 	.word	0x00000570
        /*0378*/ 	.word	0x000000ff
        /*037c*/ 	.word	0x000000b8
        /*0380*/ 	.short	0x0100
        /*0382*/ 	.byte	0x08
	.zero		1


	//   ....[47]....
        /*0384*/ 	.word	0x00000580
        /*0388*/ 	.word	0x000000ff
        /*038c*/ 	.word	0x000001c8
        /*0390*/ 	.short	0x0100
        /*0392*/ 	.byte	0x08
	.zero		1


	//   ....[48]....
        /*0394*/ 	.word	0x00000590
        /*0398*/ 	.word	0x000000ff
        /*039c*/ 	.word	0x000000c0
        /*03a0*/ 	.short	0x0100
        /*03a2*/ 	.byte	0x08
	.zero		1


	//   ....[49]....
        /*03a4*/ 	.word	0x000005a0
        /*03a8*/ 	.word	0x000000ff
        /*03ac*/ 	.word	0x000001d0
        /*03b0*/ 	.short	0x0100
        /*03b2*/ 	.byte	0x08
	.zero		1


	//   ....[50]....
        /*03b4*/ 	.word	0x000005b0
        /*03b8*/ 	.word	0x000000ff
        /*03bc*/ 	.word	0x000000c8
        /*03c0*/ 	.short	0x0100
        /*03c2*/ 	.byte	0x08
	.zero		1


	//   ....[51]....
        /*03c4*/ 	.word	0x000005c0
        /*03c8*/ 	.word	0x000000ff
        /*03cc*/ 	.word	0x000001d8
        /*03d0*/ 	.short	0x0100
        /*03d2*/ 	.byte	0x08
	.zero		1


	//   ....[52]....
        /*03d4*/ 	.word	0x000005d0
        /*03d8*/ 	.word	0x000000ff
        /*03dc*/ 	.word	0x000000d0
        /*03e0*/ 	.short	0x0100
        /*03e2*/ 	.byte	0x08
	.zero		1


	//   ....[53]....
        /*03e4*/ 	.word	0x000005e0
        /*03e8*/ 	.word	0x000000ff
        /*03ec*/ 	.word	0x000001e0
        /*03f0*/ 	.short	0x0100
        /*03f2*/ 	.byte	0x08
	.zero		1


	//   ....[54]....
        /*03f4*/ 	.word	0x000005f0
        /*03f8*/ 	.word	0x000000ff
        /*03fc*/ 	.word	0x000000d8
        /*0400*/ 	.short	0x0100
        /*0402*/ 	.byte	0x08
	.zero		1


	//   ....[55]....
        /*0404*/ 	.word	0x00000600
        /*0408*/ 	.word	0x000000ff
        /*040c*/ 	.word	0x000001e8
        /*0410*/ 	.short	0x0100
        /*0412*/ 	.byte	0x08
	.zero		1


	//   ....[56]....
        /*0414*/ 	.word	0x00000610
        /*0418*/ 	.word	0x000000ff
        /*041c*/ 	.word	0x000000e0
        /*0420*/ 	.short	0x0100
        /*0422*/ 	.byte	0x08
	.zero		1


	//   ....[57]....
        /*0424*/ 	.word	0x00000620
        /*0428*/ 	.word	0x000000ff
        /*042c*/ 	.word	0x000001f0
        /*0430*/ 	.short	0x0100
        /*0432*/ 	.byte	0x08
	.zero		1


	//   ....[58]....
        /*0434*/ 	.word	0x00000630
        /*0438*/ 	.word	0x000000ff
        /*043c*/ 	.word	0x000000e8
        /*0440*/ 	.short	0x0100
        /*0442*/ 	.byte	0x08
	.zero		1


	//   ....[59]....
        /*0444*/ 	.word	0x00000640
        /*0448*/ 	.word	0x000000ff
        /*044c*/ 	.word	0x000001f8
        /*0450*/ 	.short	0x0100
        /*0452*/ 	.byte	0x08
	.zero		1


	//   ....[60]....
        /*0454*/ 	.word	0x00000650
        /*0458*/ 	.word	0x000000ff
        /*045c*/ 	.word	0x000000f0
        /*0460*/ 	.short	0x0100
        /*0462*/ 	.byte	0x08
	.zero		1


	//   ....[61]....
        /*0464*/ 	.word	0x00000660
        /*0468*/ 	.word	0x000000ff
        /*046c*/ 	.word	0x00000200
        /*0470*/ 	.short	0x0100
        /*0472*/ 	.byte	0x08
	.zero		1


	//   ....[62]....
        /*0474*/ 	.word	0x00000670
        /*0478*/ 	.word	0x000000ff
        /*047c*/ 	.word	0x000000f8
        /*0480*/ 	.short	0x0100
        /*0482*/ 	.byte	0x08
	.zero		1


	//   ....[63]....
        /*0484*/ 	.word	0x00000680
        /*0488*/ 	.word	0x000000ff
        /*048c*/ 	.word	0x00000208
        /*0490*/ 	.short	0x0100
        /*0492*/ 	.byte	0x08
	.zero		1


	//   ....[64]....
        /*0494*/ 	.word	0x00000690
        /*0498*/ 	.word	0x000000ff
        /*049c*/ 	.word	0x00000100
        /*04a0*/ 	.short	0x0100
        /*04a2*/ 	.byte	0x08
	.zero		1


	//   ....[65]....
        /*04a4*/ 	.word	0x000006a0
        /*04a8*/ 	.word	0x000000ff
        /*04ac*/ 	.word	0x00000210
        /*04b0*/ 	.short	0x0100
        /*04b2*/ 	.byte	0x08
	.zero		1


	//   ....[66]....
        /*04b4*/ 	.word	0x000006b0
        /*04b8*/ 	.word	0x000000ff
        /*04bc*/ 	.word	0x00000108
        /*04c0*/ 	.short	0x0100
        /*04c2*/ 	.byte	0x08
	.zero		1


	//   ....[67]....
        /*04c4*/ 	.word	0x000006c0
        /*04c8*/ 	.word	0x000000ff
        /*04cc*/ 	.word	0x00000218
        /*04d0*/ 	.short	0x0100
        /*04d2*/ 	.byte	0x08
	.zero		1


	//   ....[68]....
        /*04d4*/ 	.word	0x00000bb0
        /*04d8*/ 	.word	0x000000ff
        /*04dc*/ 	.word	0x00000250
        /*04e0*/ 	.short	0x0100
        /*04e2*/ 	.byte	0x08
	.zero		1


	//   ....[69]....
        /*04e4*/ 	.word	0x00000c40
        /*04e8*/ 	.word	0x000000ff
        /*04ec*/ 	.word	0x00000258
        /*04f0*/ 	.short	0x0100
        /*04f2*/ 	.byte	0x08
	.zero		1


	//   ....[70]....
        /*04f4*/ 	.word	0x00000c70
        /*04f8*/ 	.word	0x000000ff
        /*04fc*/ 	.word	0x00000230
        /*0500*/ 	.short	0x0100
        /*0502*/ 	.byte	0x09
	.zero		1


	//   ....[71]....
        /*0504*/ 	.word	0x00000c80
        /*0508*/ 	.word	0x000000ff
        /*050c*/ 	.word	0x00000238
        /*0510*/ 	.short	0x0100
        /*0512*/ 	.byte	0x09
	.zero		1


	//   ....[72]....
        /*0514*/ 	.word	0x00000c90
        /*0518*/ 	.word	0x000000ff
        /*051c*/ 	.word	0x00000240
        /*0520*/ 	.short	0x0100
        /*0522*/ 	.byte	0x09
	.zero		1


	//   ....[73]....
        /*0524*/ 	.word	0x00000ca0
        /*0528*/ 	.word	0x000000ff
        /*052c*/ 	.word	0x00000248
        /*0530*/ 	.short	0x0100
        /*0532*/ 	.byte	0x09
	.zero		1


	//   ....[74]....
        /*0534*/ 	.word	0x00001bf0
        /*0538*/ 	.word	0x000000ff
        /*053c*/ 	.word	0xfffffff8
        /*0540*/ 	.short	0x010a
        /*0542*/ 	.byte	0x10
	.zero		1


	//   ....[75]....
        /*0544*/ 	.word	0x00001fc0
        /*0548*/ 	.word	0x000000ff
        /*054c*/ 	.word	0x00000000
        /*0550*/ 	.short	0x010a
        /*0552*/ 	.byte	0x08
	.zero		1


	//   ....[76]....
        /*0554*/ 	.word	0x00002020
        /*0558*/ 	.word	0x000000ff
        /*055c*/ 	.word	0x00000000
        /*0560*/ 	.short	0x010a
        /*0562*/ 	.byte	0x08
	.zero		1


	//   ....[77]....
        /*0564*/ 	.word	0x000023c0
        /*0568*/ 	.word	0x0000006e
        /*056c*/ 	.word	0x00000000
        /*0570*/ 	.short	0x0101
        /*0572*/ 	.byte	0x3f
	.zero		1


	//   ....[78]....
        /*0574*/ 	.word	0x00002720
        /*0578*/ 	.word	0x00000045
        /*057c*/ 	.word	0x00000000
        /*0580*/ 	.short	0x0101
        /*0582*/ 	.byte	0x18
	.zero		1


	//   ....[79]....
        /*0584*/ 	.word	0x00002780
        /*0588*/ 	.word	0x000000ff
        /*058c*/ 	.word	0x00000008
        /*0590*/ 	.short	0x010a
        /*0592*/ 	.byte	0x10
	.zero		1


	//   ....[80]....
        /*0594*/ 	.word	0x00005070
        /*0598*/ 	.word	0x00000000
        /*059c*/ 	.word	0x00000000
        /*05a0*/ 	.short	0x0101
        /*05a2*/ 	.byte	0x18
	.zero		1


	//   ....[81]....
        /*05a4*/ 	.word	0x000059a0
        /*05a8*/ 	.word	0x00000014
        /*05ac*/ 	.word	0x00000110
        /*05b0*/ 	.short	0x010a
        /*05b2*/ 	.byte	0x3f
	.zero		1


	//   ....[82]....
        /*05b4*/ 	.word	0x00005e00
        /*05b8*/ 	.word	0x00000000
        /*05bc*/ 	.word	0x00000258
        /*05c0*/ 	.short	0x0101
        /*05c2*/ 	.byte	0x3f
	.zero		1


	//   ....[83]....
        /*05c4*/ 	.word	0x00006560
        /*05c8*/ 	.word	0x00000006
        /*05cc*/ 	.word	0x00000000
        /*05d0*/ 	.short	0x010a
        /*05d2*/ 	.byte	0x3f
	.zero		1


	//   ....[84]....
        /*05d4*/ 	.word	0x000065e0
        /*05d8*/ 	.word	0x00000007
        /*05dc*/ 	.word	0x00000000
        /*05e0*/ 	.short	0x010a
        /*05e2*/ 	.byte	0x3f
	.zero		1


	//   ....[85]....
        /*05e4*/ 	.word	0x00006670
        /*05e8*/ 	.word	0x00000006
        /*05ec*/ 	.word	0x00000000
        /*05f0*/ 	.short	0x010a
        /*05f2*/ 	.byte	0x3f
	.zero		1


	//   ....[86]....
        /*05f4*/ 	.word	0x00006700
        /*05f8*/ 	.word	0x00000009
        /*05fc*/ 	.word	0x00000000
        /*0600*/ 	.short	0x010a
        /*0602*/ 	.byte	0x3f
	.zero		1


	//   ....[87]....
        /*0604*/ 	.word	0x00006790
        /*0608*/ 	.word	0x00000006
        /*060c*/ 	.word	0x00000000
        /*0610*/ 	.short	0x010a
        /*0612*/ 	.byte	0x3f
	.zero		1


	//   ....[88]....
        /*0614*/ 	.word	0x00006820
        /*0618*/ 	.word	0x00000009
        /*061c*/ 	.word	0x00000000
        /*0620*/ 	.short	0x010a
        /*0622*/ 	.byte	0x3f
	.zero		1


	//   ....[89]....
        /*0624*/ 	.word	0x000068b0
        /*0628*/ 	.word	0x00000006
        /*062c*/ 	.word	0x00000000
        /*0630*/ 	.short	0x010a
        /*0632*/ 	.byte	0x3f
	.zero		1


	//   ....[90]....
        /*0634*/ 	.word	0x00006940
        /*0638*/ 	.word	0x00000009
        /*063c*/ 	.word	0x00000000
        /*0640*/ 	.short	0x010a
        /*0642*/ 	.byte	0x3f
	.zero		1


	//   ....[91]....
        /*0644*/ 	.word	0x000069d0
        /*0648*/ 	.word	0x00000006
        /*064c*/ 	.word	0x00000000
        /*0650*/ 	.short	0x010a
        /*0652*/ 	.byte	0x3f
	.zero		1


	//   ....[92]....
        /*0654*/ 	.word	0x00006a60
        /*0658*/ 	.word	0x00000009
        /*065c*/ 	.word	0x00000000
        /*0660*/ 	.short	0x010a
        /*0662*/ 	.byte	0x3f
	.zero		1


	//   ....[93]....
        /*0664*/ 	.word	0x00006af0
        /*0668*/ 	.word	0x00000006
        /*066c*/ 	.word	0x00000000
        /*0670*/ 	.short	0x010a
        /*0672*/ 	.byte	0x3f
	.zero		1


	//   ....[94]....
        /*0674*/ 	.word	0x00006b80
        /*0678*/ 	.word	0x00000009
        /*067c*/ 	.word	0x00000000
        /*0680*/ 	.short	0x010a
        /*0682*/ 	.byte	0x3f
	.zero		1


	//   ....[95]....
        /*0684*/ 	.word	0x00006c10
        /*0688*/ 	.word	0x00000006
        /*068c*/ 	.word	0x00000000
        /*0690*/ 	.short	0x010a
        /*0692*/ 	.byte	0x3f
	.zero		1


	//   ....[96]....
        /*0694*/ 	.word	0x00006ca0
        /*0698*/ 	.word	0x00000009
        /*069c*/ 	.word	0x00000000
        /*06a0*/ 	.short	0x010a
        /*06a2*/ 	.byte	0x3f
	.zero		1


	//   ....[97]....
        /*06a4*/ 	.word	0x00006d30
        /*06a8*/ 	.word	0x00000006
        /*06ac*/ 	.word	0x00000000
        /*06b0*/ 	.short	0x010a
        /*06b2*/ 	.byte	0x3f
	.zero		1


	//   ....[98]....
        /*06b4*/ 	.word	0x00006dc0
        /*06b8*/ 	.word	0x00000009
        /*06bc*/ 	.word	0x00000000
        /*06c0*/ 	.short	0x010a
        /*06c2*/ 	.byte	0x3f
	.zero		1


	//   ....[99]....
        /*06c4*/ 	.word	0x00006e50
        /*06c8*/ 	.word	0x00000006
        /*06cc*/ 	.word	0x00000000
        /*06d0*/ 	.short	0x010a
        /*06d2*/ 	.byte	0x3f
	.zero		1


	//   ....[100]....
        /*06d4*/ 	.word	0x00006ee0
        /*06d8*/ 	.word	0x00000009
        /*06dc*/ 	.word	0x00000000
        /*06e0*/ 	.short	0x010a
        /*06e2*/ 	.byte	0x3f
	.zero		1


	//   ....[101]....
        /*06e4*/ 	.word	0x00006f70
        /*06e8*/ 	.word	0x00000006
        /*06ec*/ 	.word	0x00000000
        /*06f0*/ 	.short	0x010a
        /*06f2*/ 	.byte	0x3f
	.zero		1


	//   ....[102]....
        /*06f4*/ 	.word	0x00007000
        /*06f8*/ 	.word	0x00000009
        /*06fc*/ 	.word	0x00000000
        /*0700*/ 	.short	0x010a
        /*0702*/ 	.byte	0x3f
	.zero		1


	//   ....[103]....
        /*0704*/ 	.word	0x00007090
        /*0708*/ 	.word	0x00000006
        /*070c*/ 	.word	0x00000000
        /*0710*/ 	.short	0x010a
        /*0712*/ 	.byte	0x3f
	.zero		1


	//   ....[104]....
        /*0714*/ 	.word	0x00007120
        /*0718*/ 	.word	0x00000009
        /*071c*/ 	.word	0x00000000
        /*0720*/ 	.short	0x010a
        /*0722*/ 	.byte	0x3f
	.zero		1


	//   ....[105]....
        /*0724*/ 	.word	0x000071b0
        /*0728*/ 	.word	0x00000006
        /*072c*/ 	.word	0x00000000
        /*0730*/ 	.short	0x010a
        /*0732*/ 	.byte	0x3f
	.zero		1


	//   ....[106]....
        /*0734*/ 	.word	0x00007240
        /*0738*/ 	.word	0x00000009
        /*073c*/ 	.word	0x00000000
        /*0740*/ 	.short	0x010a
        /*0742*/ 	.byte	0x3f
	.zero		1


	//   ....[107]....
        /*0744*/ 	.word	0x000072d0
        /*0748*/ 	.word	0x00000006
        /*074c*/ 	.word	0x00000000
        /*0750*/ 	.short	0x010a
        /*0752*/ 	.byte	0x3f
	.zero		1


	//   ....[108]....
        /*0754*/ 	.word	0x00007360
        /*0758*/ 	.word	0x00000009
        /*075c*/ 	.word	0x00000000
        /*0760*/ 	.short	0x010a
        /*0762*/ 	.byte	0x3f
	.zero		1


	//   ....[109]....
        /*0764*/ 	.word	0x000073f0
        /*0768*/ 	.word	0x00000006
        /*076c*/ 	.word	0x00000000
        /*0770*/ 	.short	0x010a
        /*0772*/ 	.byte	0x3f
	.zero		1


	//   ....[110]....
        /*0774*/ 	.word	0x00007480
        /*0778*/ 	.word	0x00000009
        /*077c*/ 	.word	0x00000000
        /*0780*/ 	.short	0x010a
        /*0782*/ 	.byte	0x3f
	.zero		1


	//   ....[111]....
        /*0784*/ 	.word	0x00007510
        /*0788*/ 	.word	0x00000006
        /*078c*/ 	.word	0x00000000
        /*0790*/ 	.short	0x010a
        /*0792*/ 	.byte	0x3f
	.zero		1


	//   ....[112]....
        /*0794*/ 	.word	0x000075a0
        /*0798*/ 	.word	0x00000009
        /*079c*/ 	.word	0x00000000
        /*07a0*/ 	.short	0x010a
        /*07a2*/ 	.byte	0x3f
	.zero		1


	//   ....[113]....
        /*07a4*/ 	.word	0x00007630
        /*07a8*/ 	.word	0x00000006
        /*07ac*/ 	.word	0x00000000
        /*07b0*/ 	.short	0x010a
        /*07b2*/ 	.byte	0x3f
	.zero		1


	//   ....[114]....
        /*07b4*/ 	.word	0x000076c0
        /*07b8*/ 	.word	0x00000009
        /*07bc*/ 	.word	0x00000000
        /*07c0*/ 	.short	0x010a
        /*07c2*/ 	.byte	0x3f
	.zero		1


	//   ....[115]....
        /*07c4*/ 	.word	0x00007750
        /*07c8*/ 	.word	0x00000006
        /*07cc*/ 	.word	0x00000000
        /*07d0*/ 	.short	0x010a
        /*07d2*/ 	.byte	0x3f
	.zero		1


	//   ....[116]....
        /*07d4*/ 	.word	0x000077e0
        /*07d8*/ 	.word	0x00000003
        /*07dc*/ 	.word	0x00000000
        /*07e0*/ 	.short	0x010a
        /*07e2*/ 	.byte	0x3f
	.zero		1


	//   ....[117]....
        /*07e4*/ 	.word	0x00007850
        /*07e8*/ 	.word	0x00000019
        /*07ec*/ 	.word	0xfffffff8
        /*07f0*/ 	.short	0x010a
        /*07f2*/ 	.byte	0x3f
	.zero		1


	//   ....[118]....
        /*07f4*/ 	.word	0x000078b0
        /*07f8*/ 	.word	0x0000006e
        /*07fc*/ 	.word	0x00000000
        /*0800*/ 	.short	0x010a
        /*0802*/ 	.byte	0x3f
	.zero		1


	//   ....[119]....
        /*0804*/ 	.word	0x00007910
        /*0808*/ 	.word	0x00000018
        /*080c*/ 	.word	0x00000008
        /*0810*/ 	.short	0x010a
        /*0812*/ 	.byte	0x3f
	.zero		1


	//   ....[120]....
        /*0814*/ 	.word	0x000079e0
        /*0818*/ 	.word	0x00000014
        /*081c*/ 	.word	0x00000110
        /*0820*/ 	.short	0x010a
        /*0822*/ 	.byte	0x3f
	.zero		1


	//   ....[121]....
        /*0824*/ 	.word	0x00007ac0
        /*0828*/ 	.word	0x00000006
        /*082c*/ 	.word	0x00000000
        /*0830*/ 	.short	0x010a
        /*0832*/ 	.byte	0x3f
	.zero		1


	//   ....[122]....
        /*0834*/ 	.word	0x00007b10
        /*0838*/ 	.word	0x00000007
        /*083c*/ 	.word	0x00000000
        /*0840*/ 	.short	0x010a
        /*0842*/ 	.byte	0x3f
	.zero		1


	//   ....[123]....
        /*0844*/ 	.word	0x00007b60
        /*0848*/ 	.word	0x00000006
        /*084c*/ 	.word	0x00000000
        /*0850*/ 	.short	0x010a
        /*0852*/ 	.byte	0x3f
	.zero		1


	//   ....[124]....
        /*0854*/ 	.word	0x00007bb0
        /*0858*/ 	.word	0x00000009
        /*085c*/ 	.word	0x00000000
        /*0860*/ 	.short	0x010a
        /*0862*/ 	.byte	0x3f
	.zero		1


	//   ....[125]....
        /*0864*/ 	.word	0x00007c00
        /*0868*/ 	.word	0x00000006
        /*086c*/ 	.word	0x00000000
        /*0870*/ 	.short	0x010a
        /*0872*/ 	.byte	0x3f
	.zero		1


	//   ....[126]....
        /*0874*/ 	.word	0x00007c50
        /*0878*/ 	.word	0x00000009
        /*087c*/ 	.word	0x00000000
        /*0880*/ 	.short	0x010a
        /*0882*/ 	.byte	0x3f
	.zero		1


	//   ....[127]....
        /*0884*/ 	.word	0x00007ca0
        /*0888*/ 	.word	0x00000006
        /*088c*/ 	.word	0x00000000
        /*0890*/ 	.short	0x010a
        /*0892*/ 	.byte	0x3f
	.zero		1


	//   ....[128]....
        /*0894*/ 	.word	0x00007cf0
        /*0898*/ 	.word	0x00000009
        /*089c*/ 	.word	0x00000000
        /*08a0*/ 	.short	0x010a
        /*08a2*/ 	.byte	0x3f
	.zero		1


	//   ....[129]....
        /*08a4*/ 	.word	0x00007d40
        /*08a8*/ 	.word	0x00000006
        /*08ac*/ 	.word	0x00000000
        /*08b0*/ 	.short	0x010a
        /*08b2*/ 	.byte	0x3f
	.zero		1


	//   ....[130]....
        /*08b4*/ 	.word	0x00007d90
        /*08b8*/ 	.word	0x00000009
        /*08bc*/ 	.word	0x00000000
        /*08c0*/ 	.short	0x010a
        /*08c2*/ 	.byte	0x3f
	.zero		1


	//   ....[131]....
        /*08c4*/ 	.word	0x00007de0
        /*08c8*/ 	.word	0x00000006
        /*08cc*/ 	.word	0x00000000
        /*08d0*/ 	.short	0x010a
        /*08d2*/ 	.byte	0x3f
	.zero		1


	//   ....[132]....
        /*08d4*/ 	.word	0x00007e30
        /*08d8*/ 	.word	0x00000009
        /*08dc*/ 	.word	0x00000000
        /*08e0*/ 	.short	0x010a
        /*08e2*/ 	.byte	0x3f
	.zero		1


	//   ....[133]....
        /*08e4*/ 	.word	0x00007e80
        /*08e8*/ 	.word	0x00000006
        /*08ec*/ 	.word	0x00000000
        /*08f0*/ 	.short	0x010a
        /*08f2*/ 	.byte	0x3f
	.zero		1


	//   ....[134]....
        /*08f4*/ 	.word	0x00007ed0
        /*08f8*/ 	.word	0x00000009
        /*08fc*/ 	.word	0x00000000
        /*0900*/ 	.short	0x010a
        /*0902*/ 	.byte	0x3f
	.zero		1


	//   ....[135]....
        /*0904*/ 	.word	0x00007f20
        /*0908*/ 	.word	0x00000006
        /*090c*/ 	.word	0x00000000
        /*0910*/ 	.short	0x010a
        /*0912*/ 	.byte	0x3f
	.zero		1


	//   ....[136]....
        /*0914*/ 	.word	0x00007f70
        /*0918*/ 	.word	0x00000009
        /*091c*/ 	.word	0x00000000
        /*0920*/ 	.short	0x010a
        /*0922*/ 	.byte	0x3f
	.zero		1


	//   ....[137]....
        /*0924*/ 	.word	0x00007fc0
        /*0928*/ 	.word	0x00000006
        /*092c*/ 	.word	0x00000000
        /*0930*/ 	.short	0x010a
        /*0932*/ 	.byte	0x3f
	.zero		1


	//   ....[138]....
        /*0934*/ 	.word	0x00008010
        /*0938*/ 	.word	0x00000009
        /*093c*/ 	.word	0x00000000
        /*0940*/ 	.short	0x010a
        /*0942*/ 	.byte	0x3f
	.zero		1


	//   ....[139]....
        /*0944*/ 	.word	0x00008060
        /*0948*/ 	.word	0x00000006
        /*094c*/ 	.word	0x00000000
        /*0950*/ 	.short	0x010a
        /*0952*/ 	.byte	0x3f
	.zero		1


	//   ....[140]....
        /*0954*/ 	.word	0x000080b0
        /*0958*/ 	.word	0x00000009
        /*095c*/ 	.word	0x00000000
        /*0960*/ 	.short	0x010a
        /*0962*/ 	.byte	0x3f
	.zero		1


	//   ....[141]....
        /*0964*/ 	.word	0x00008100
        /*0968*/ 	.word	0x00000006
        /*096c*/ 	.word	0x00000000
        /*0970*/ 	.short	0x010a
        /*0972*/ 	.byte	0x3f
	.zero		1


	//   ....[142]....
        /*0974*/ 	.word	0x00008150
        /*0978*/ 	.word	0x00000009
        /*097c*/ 	.word	0x00000000
        /*0980*/ 	.short	0x010a
        /*0982*/ 	.byte	0x3f
	.zero		1


	//   ....[143]....
        /*0984*/ 	.word	0x000081a0
        /*0988*/ 	.word	0x00000006
        /*098c*/ 	.word	0x00000000
        /*0990*/ 	.short	0x010a
        /*0992*/ 	.byte	0x3f
	.zero		1


	//   ....[144]....
        /*0994*/ 	.word	0x000081f0
        /*0998*/ 	.word	0x00000009
        /*099c*/ 	.word	0x00000000
        /*09a0*/ 	.short	0x010a
        /*09a2*/ 	.byte	0x3f
	.zero		1


	//   ....[145]....
        /*09a4*/ 	.word	0x00008240
        /*09a8*/ 	.word	0x00000006
        /*09ac*/ 	.word	0x00000000
        /*09b0*/ 	.short	0x010a
        /*09b2*/ 	.byte	0x3f
	.zero		1


	//   ....[146]....
        /*09b4*/ 	.word	0x00008290
        /*09b8*/ 	.word	0x00000009
        /*09bc*/ 	.word	0x00000000
        /*09c0*/ 	.short	0x010a
        /*09c2*/ 	.byte	0x3f
	.zero		1


	//   ....[147]....
        /*09c4*/ 	.word	0x000082e0
        /*09c8*/ 	.word	0x00000006
        /*09cc*/ 	.word	0x00000000
        /*09d0*/ 	.short	0x010a
        /*09d2*/ 	.byte	0x3f
	.zero		1


	//   ....[148]....
        /*09d4*/ 	.word	0x00008330
        /*09d8*/ 	.word	0x00000009
        /*09dc*/ 	.word	0x00000000
        /*09e0*/ 	.short	0x010a
        /*09e2*/ 	.byte	0x3f
	.zero		1


	//   ....[149]....
        /*09e4*/ 	.word	0x00008380
        /*09e8*/ 	.word	0x00000006
        /*09ec*/ 	.word	0x00000000
        /*09f0*/ 	.short	0x010a
        /*09f2*/ 	.byte	0x3f
	.zero		1


	//   ....[150]....
        /*09f4*/ 	.word	0x000083d0
        /*09f8*/ 	.word	0x00000009
        /*09fc*/ 	.word	0x00000000
        /*0a00*/ 	.short	0x010a
        /*0a02*/ 	.byte	0x3f
	.zero		1


	//   ....[151]....
        /*0a04*/ 	.word	0x00008420
        /*0a08*/ 	.word	0x00000006
        /*0a0c*/ 	.word	0x00000000
        /*0a10*/ 	.short	0x010a
        /*0a12*/ 	.byte	0x3f
	.zero		1


	//   ....[152]....
        /*0a14*/ 	.word	0x00008470
        /*0a18*/ 	.word	0x00000009
        /*0a1c*/ 	.word	0x00000000
        /*0a20*/ 	.short	0x010a
        /*0a22*/ 	.byte	0x3f
	.zero		1


	//   ....[153]....
        /*0a24*/ 	.word	0x000084c0
        /*0a28*/ 	.word	0x00000006
        /*0a2c*/ 	.word	0x00000000
        /*0a30*/ 	.short	0x010a
        /*0a32*/ 	.byte	0x3f
	.zero		1


	//----- nvinfo : EIATTR_NUM_MBARRIERS
	.align		4
.L_28:
        /*0a34*/ 	.byte	0x03, 0x38
        /*0a36*/ 	.short	0x004a


	//----- nvinfo : EIATTR_EXIT_INSTR_OFFSETS
	.align		4
        /*0a38*/ 	.byte	0x04, 0x1c
        /*0a3a*/ 	.short	(.L_30 - .L_29)


	//   ....[0]....
.L_29:
        /*0a3c*/ 	.word	0x00001740


	//   ....[1]....
        /*0a40*/ 	.word	0x000017a0


	//   ....[2]....
        /*0a44*/ 	.word	0x00005640


	//   ....[3]....
        /*0a48*/ 	.word	0x00005670


	//   ....[4]....
        /*0a4c*/ 	.word	0x00007830


	//----- nvinfo : EIATTR_MAX_THREADS
	.align		4
.L_30:
        /*0a50*/ 	.byte	0x04, 0x05
        /*0a52*/ 	.short	(.L_32 - .L_31)
.L_31:
        /*0a54*/ 	.word	0x00000180
        /*0a58*/ 	.word	0x00000001
        /*0a5c*/ 	.word	0x00000001


	//----- nvinfo : EIATTR_CRS_STACK_SIZE
	.align		4
.L_32:
        /*0a60*/ 	.byte	0x04, 0x1e
        /*0a62*/ 	.short	(.L_34 - .L_33)
.L_33:
        /*0a64*/ 	.word	0x00000000


	//----- nvinfo : EIATTR_CBANK_PARAM_SIZE
	.align		4
.L_34:
        /*0a68*/ 	.byte	0x03, 0x19
        /*0a6a*/ 	.short	0x0570


	//----- nvinfo : EIATTR_PARAM_CBANK
	.align		4
        /*0a6c*/ 	.byte	0x04, 0x0a
        /*0a6e*/ 	.short	(.L_36 - .L_35)
	.align		4
.L_35:
        /*0a70*/ 	.word	index@(.nv.constant0._ZN7cutlass13device_kernelINS_4gemm6kernel13GemmUniversalIN4cute5tupleIJiiiiEEENS1_10collective13CollectiveMmaINS1_43MainloopSm90TmaGmmaWarpSpecializedSparseFP8ILi34ENS5_IJNS4_1CILi1EEENSA_ILi2EEESB_EEENS1_32KernelTmaWarpSpecializedPingpongEEENS5_IJNSA_ILi64EEESG_SG_EEENS_12float_e4m3_tENS5_IJNS4_6LayoutINS5_IJiNS5_IJSC_iEEEiEEENS5_IJlNS5_IJSB_SC_EEElEEEEENSJ_INS5_IJNS5_IJSG_iEEESP_iEEENS5_IJNS5_IJSG_NSA_ILi4096EEEEEENS5_IJSB_lEEElEEEEEEEESI_NS5_IJlSB_lEEENS4_8TiledMMAINS4_8MMA_AtomIJNS4_4SM904GMMA6SPARSE31GMMA_64x64x64_F32E4M3E4M3_SS_TNILNS11_7ScaleInE1ELS14_1ELNS11_9SparseSelE0EEEEEENSJ_INS5_IJSB_SB_SB_EEENS5_IJNSA_ILi0EEES19_S19_EEEEENS5_IJNS4_10UnderscoreES1C_S1C_EEEEENS4_23SM90_TMA_LOAD_MULTICASTENS4_14ComposedLayoutINS4_7SwizzleILi1ELi4ELi3EEENS4_25smem_sparse_ptr_flag_bitsILi2ELi8EEENSJ_INS5_IJNS5_IJSB_NSA_ILi8EEEEEENS5_IJSC_NSA_ILi32EEEEEEEEENS5_IJNS5_IJS19_SG_EEESM_EEEEEEEvNS4_8identityENS4_13SM90_TMA_LOADENS1G_INS1H_ILi2ELi4ELi3EEENS4_18smem_ptr_flag_bitsILi8EEENSJ_INS5_IJS1L_SG_EEENS5_IJSG_SB_EEEEEEEvS1U_EENS_8epilogue10collective6detail29Sm90TmaWarpSpecializedAdapterINS25_15DefaultEpilogueIfNS5_IJSB_llEEES29_NS24_6thread17LinearCombinationIfLi1EffLNS2A_9ScaleType4KindE0ELNS_15FloatRoundStyleE2EfEENS1_15EpilogueDefaultEEEEEvvEEEEvNT_6ParamsE)
        /*0a74*/ 	.short	0x0210
        /*0a76*/ 	.short	0x0570


	//----- nvinfo : EIATTR_SW_WAR
	.align		4
.L_36:
        /*0a78*/ 	.byte	0x04, 0x36
        /*0a7a*/ 	.short	(.L_38 - .L_37)
.L_37:
        /*0a7c*/ 	.word	0x00000008
.L_38:


//--------------------- .nv.callgraph             --------------------------
	.section	.nv.callgraph,"",@"SHT_CUDA_CALLGRAPH"
	.align	4
	.sectionentsize	8
	.align		4
        /*0000*/ 	.word	0x00000000
	.align		4
        /*0004*/ 	.word	0xffffffff
	.align		4
        /*0008*/ 	.word	0x00000000
	.align		4
        /*000c*/ 	.word	0xfffffffe
	.align		4
        /*0010*/ 	.word	0x00000000
	.align		4
        /*0014*/ 	.word	0xfffffffd
	.align		4
        /*0018*/ 	.word	0x00000000
	.align		4
        /*001c*/ 	.word	0xfffffffc


//--------------------- .nv.constant4             --------------------------
	.section	.nv.constant4,"a",@progbits
	.align	8
	.align		8
.nv.constant4:
        /*0000*/ 	.dword	_ZN39_INTERNAL_8090a934_4_k_cu_5736417c_27914cuda3std3__45__cpo5beginE
	.align		8
        /*0008*/ 	.dword	_ZN39_INTERNAL_8090a934_4_k_cu_5736417c_27914cuda3std3__45__cpo3endE
	.align		8
        /*0010*/ 	.dword	_ZN39_INTERNAL_8090a934_4_k_cu_5736417c_27914cuda3std3__45__cpo6cbeginE
	.align		8
        /*0018*/ 	.dword	_ZN39_INTERNAL_8090a934_4_k_cu_5736417c_27914cuda3std3__45__cpo4cendE
	.align		8
        /*0020*/ 	.dword	_ZN39_INTERNAL_8090a934_4_k_cu_5736417c_27914cuda3std3__441_GLOBAL__N__8090a934_4_k_cu_5736417c_27916ignoreE
	.align		8
        /*0028*/ 	.dword	_ZN39_INTERNAL_8090a934_4_k_cu_5736417c_27914cuda3std3__419piecewise_constructE
	.align		8
        /*0030*/ 	.dword	_ZN39_INTERNAL_8090a934_4_k_cu_5736417c_27914cuda3std3__48in_placeE
	.align		8
        /*0038*/ 	.dword	_ZN39_INTERNAL_8090a934_4_k_cu_5736417c_27914cuda3std6ranges3__45__cpo4swapE
	.align		8
        /*0040*/ 	.dword	_ZN39_INTERNAL_8090a934_4_k_cu_5736417c_27914cuda3std6ranges3__45__cpo9iter_moveE
	.align		8
        /*0048*/ 	.dword	_ZN39_INTERNAL_8090a934_4_k_cu_5736417c_27914cute7productE
	.align		8
        /*0050*/ 	.dword	_ZN39_INTERNAL_8090a934_4_k_cu_5736417c_27914cute1_E


//--------------------- .text._ZN7cutlass13device_kernelINS_4gemm6kernel13GemmUniversalIN4cute5tupleIJiiiiEEENS1_10collective13CollectiveMmaINS1_43MainloopSm90TmaGmmaWarpSpecializedSparseFP8ILi34ENS5_IJNS4_1CILi1EEENSA_ILi2EEESB_EEENS1_32KernelTmaWarpSpecializedPingpongEEENS5_IJNSA_ILi64EEESG_SG_EEENS_12float_e4m3_tENS5_IJNS4_6LayoutINS5_IJiNS5_IJSC_iEEEiEEENS5_IJlNS5_IJSB_SC_EEElEEEEENSJ_INS5_IJNS5_IJSG_iEEESP_iEEENS5_IJNS5_IJSG_NSA_ILi4096EEEEEENS5_IJSB_lEEElEEEEEEEESI_NS5_IJlSB_lEEENS4_8TiledMMAINS4_8MMA_AtomIJNS4_4SM904GMMA6SPARSE31GMMA_64x64x64_F32E4M3E4M3_SS_TNILNS11_7ScaleInE1ELS14_1ELNS11_9SparseSelE0EEEEEENSJ_INS5_IJSB_SB_SB_EEENS5_IJNSA_ILi0EEES19_S19_EEEEENS5_IJNS4_10UnderscoreES1C_S1C_EEEEENS4_23SM90_TMA_LOAD_MULTICASTENS4_14ComposedLayoutINS4_7SwizzleILi1ELi4ELi3EEENS4_25smem_sparse_ptr_flag_bitsILi2ELi8EEENSJ_INS5_IJNS5_IJSB_NSA_ILi8EEEEEENS5_IJSC_NSA_ILi32EEEEEEEEENS5_IJNS5_IJS19_SG_EEESM_EEEEEEEvNS4_8identityENS4_13SM90_TMA_LOADENS1G_INS1H_ILi2ELi4ELi3EEENS4_18smem_ptr_flag_bitsILi8EEENSJ_INS5_IJS1L_SG_EEENS5_IJSG_SB_EEEEEEEvS1U_EENS_8epilogue10collective6detail29Sm90TmaWarpSpecializedAdapterINS25_15DefaultEpilogueIfNS5_IJSB_llEEES29_NS24_6thread17LinearCombinationIfLi1EffLNS2A_9ScaleType4KindE0ELNS_15FloatRoundStyleE2EfEENS1_15EpilogueDefaultEEEEEvvEEEEvNT_6ParamsE --------------------------
	.section	.text._ZN7cutlass13device_kernelINS_4gemm6kernel13GemmUniversalIN4cute5tupleIJiiiiEEENS1_10collective13CollectiveMmaINS1_43MainloopSm90TmaGmmaWarpSpecializedSparseFP8ILi34ENS5_IJNS4_1CILi1EEENSA_ILi2EEESB_EEENS1_32KernelTmaWarpSpecializedPingpongEEENS5_IJNSA_ILi64EEESG_SG_EEENS_12float_e4m3_tENS5_IJNS4_6LayoutINS5_IJiNS5_IJSC_iEEEiEEENS5_IJlNS5_IJSB_SC_EEElEEEEENSJ_INS5_IJNS5_IJSG_iEEESP_iEEENS5_IJNS5_IJSG_NSA_ILi4096EEEEEENS5_IJSB_lEEElEEEEEEEESI_NS5_IJlSB_lEEENS4_8TiledMMAINS4_8MMA_AtomIJNS4_4SM904GMMA6SPARSE31GMMA_64x64x64_F32E4M3E4M3_SS_TNILNS11_7ScaleInE1ELS14_1ELNS11_9SparseSelE0EEEEEENSJ_INS5_IJSB_SB_SB_EEENS5_IJNSA_ILi0EEES19_S19_EEEEENS5_IJNS4_10UnderscoreES1C_S1C_EEEEENS4_23SM90_TMA_LOAD_MULTICASTENS4_14ComposedLayoutINS4_7SwizzleILi1ELi4ELi3EEENS4_25smem_sparse_ptr_flag_bitsILi2ELi8EEENSJ_INS5_IJNS5_IJSB_NSA_ILi8EEEEEENS5_IJSC_NSA_ILi32EEEEEEEEENS5_IJNS5_IJS19_SG_EEESM_EEEEEEEvNS4_8identityENS4_13SM90_TMA_LOADENS1G_INS1H_ILi2ELi4ELi3EEENS4_18smem_ptr_flag_bitsILi8EEENSJ_INS5_IJS1L_SG_EEENS5_IJSG_SB_EEEEEEEvS1U_EENS_8epilogue10collective6detail29Sm90TmaWarpSpecializedAdapterINS25_15DefaultEpilogueIfNS5_IJSB_llEEES29_NS24_6thread17LinearCombinationIfLi1EffLNS2A_9ScaleType4KindE0ELNS_15FloatRoundStyleE2EfEENS1_15EpilogueDefaultEEEEEvvEEEEvNT_6ParamsE,"ax",@progbits
	.align	128
.text._ZN7cutlass13device_kernelINS_4gemm6kernel13GemmUniversalIN4cute5tupleIJiiiiEEENS1_10collective13CollectiveMmaINS1_43MainloopSm90TmaGmmaWarpSpecializedSparseFP8ILi34ENS5_IJNS4_1CILi1EEENSA_ILi2EEESB_EEENS1_32KernelTmaWarpSpecializedPingpongEEENS5_IJNSA_ILi64EEESG_SG_EEENS_12float_e4m3_tENS5_IJNS4_6LayoutINS5_IJiNS5_IJSC_iEEEiEEENS5_IJlNS5_IJSB_SC_EEElEEEEENSJ_INS5_IJNS5_IJSG_iEEESP_iEEENS5_IJNS5_IJSG_NSA_ILi4096EEEEEENS5_IJSB_lEEElEEEEEEEESI_NS5_IJlSB_lEEENS4_8TiledMMAINS4_8MMA_AtomIJNS4_4SM904GMMA6SPARSE31GMMA_64x64x64_F32E4M3E4M3_SS_TNILNS11_7ScaleInE1ELS14_1ELNS11_9SparseSelE0EEEEEENSJ_INS5_IJSB_SB_SB_EEENS5_IJNSA_ILi0EEES19_S19_EEEEENS5_IJNS4_10UnderscoreES1C_S1C_EEEEENS4_23SM90_TMA_LOAD_MULTICASTENS4_14ComposedLayoutINS4_7SwizzleILi1ELi4ELi3EEENS4_25smem_sparse_ptr_flag_bitsILi2ELi8EEENSJ_INS5_IJNS5_IJSB_NSA_ILi8EEEEEENS5_IJSC_NSA_ILi32EEEEEEEEENS5_IJNS5_IJS19_SG_EEESM_EEEEEEEvNS4_8identityENS4_13SM90_TMA_LOADENS1G_INS1H_ILi2ELi4ELi3EEENS4_18smem_ptr_flag_bitsILi8EEENSJ_INS5_IJS1L_SG_EEENS5_IJSG_SB_EEEEEEEvS1U_EENS_8epilogue10collective6detail29Sm90TmaWarpSpecializedAdapterINS25_15DefaultEpilogueIfNS5_IJSB_llEEES29_NS24_6thread17LinearCombinationIfLi1EffLNS2A_9ScaleType4KindE0ELNS_15FloatRoundStyleE2EfEENS1_15EpilogueDefaultEEEEEvvEEEEvNT_6ParamsE:
        .type           _ZN7cutlass13device_kernelINS_4gemm6kernel13GemmUniversalIN4cute5tupleIJiiiiEEENS1_10collective13CollectiveMmaINS1_43MainloopSm90TmaGmmaWarpSpecializedSparseFP8ILi34ENS5_IJNS4_1CILi1EEENSA_ILi2EEESB_EEENS1_32KernelTmaWarpSpecializedPingpongEEENS5_IJNSA_ILi64EEESG_SG_EEENS_12float_e4m3_tENS5_IJNS4_6LayoutINS5_IJiNS5_IJSC_iEEEiEEENS5_IJlNS5_IJSB_SC_EEElEEEEENSJ_INS5_IJNS5_IJSG_iEEESP_iEEENS5_IJNS5_IJSG_NSA_ILi4096EEEEEENS5_IJSB_lEEElEEEEEEEESI_NS5_IJlSB_lEEENS4_8TiledMMAINS4_8MMA_AtomIJNS4_4SM904GMMA6SPARSE31GMMA_64x64x64_F32E4M3E4M3_SS_TNILNS11_7ScaleInE1ELS14_1ELNS11_9SparseSelE0EEEEEENSJ_INS5_IJSB_SB_SB_EEENS5_IJNSA_ILi0EEES19_S19_EEEEENS5_IJNS4_10UnderscoreES1C_S1C_EEEEENS4_23SM90_TMA_LOAD_MULTICASTENS4_14ComposedLayoutINS4_7SwizzleILi1ELi4ELi3EEENS4_25smem_sparse_ptr_flag_bitsILi2ELi8EEENSJ_INS5_IJNS5_IJSB_NSA_ILi8EEEEEENS5_IJSC_NSA_ILi32EEEEEEEEENS5_IJNS5_IJS19_SG_EEESM_EEEEEEEvNS4_8identityENS4_13SM90_TMA_LOADENS1G_INS1H_ILi2ELi4ELi3EEENS4_18smem_ptr_flag_bitsILi8EEENSJ_INS5_IJS1L_SG_EEENS5_IJSG_SB_EEEEEEEvS1U_EENS_8epilogue10collective6detail29Sm90TmaWarpSpecializedAdapterINS25_15DefaultEpilogueIfNS5_IJSB_llEEES29_NS24_6thread17LinearCombinationIfLi1EffLNS2A_9ScaleType4KindE0ELNS_15FloatRoundStyleE2EfEENS1_15EpilogueDefaultEEEEEvvEEEEvNT_6ParamsE,@function
        .size           _ZN7cutlass13device_kernelINS_4gemm6kernel13GemmUniversalIN4cute5tupleIJiiiiEEENS1_10collective13CollectiveMmaINS1_43MainloopSm90TmaGmmaWarpSpecializedSparseFP8ILi34ENS5_IJNS4_1CILi1EEENSA_ILi2EEESB_EEENS1_32KernelTmaWarpSpecializedPingpongEEENS5_IJNSA_ILi64EEESG_SG_EEENS_12float_e4m3_tENS5_IJNS4_6LayoutINS5_IJiNS5_IJSC_iEEEiEEENS5_IJlNS5_IJSB_SC_EEElEEEEENSJ_INS5_IJNS5_IJSG_iEEESP_iEEENS5_IJNS5_IJSG_NSA_ILi4096EEEEEENS5_IJSB_lEEElEEEEEEEESI_NS5_IJlSB_lEEENS4_8TiledMMAINS4_8MMA_AtomIJNS4_4SM904GMMA6SPARSE31GMMA_64x64x64_F32E4M3E4M3_SS_TNILNS11_7ScaleInE1ELS14_1ELNS11_9SparseSelE0EEEEEENSJ_INS5_IJSB_SB_SB_EEENS5_IJNSA_ILi0EEES19_S19_EEEEENS5_IJNS4_10UnderscoreES1C_S1C_EEEEENS4_23SM90_TMA_LOAD_MULTICASTENS4_14ComposedLayoutINS4_7SwizzleILi1ELi4ELi3EEENS4_25smem_sparse_ptr_flag_bitsILi2ELi8EEENSJ_INS5_IJNS5_IJSB_NSA_ILi8EEEEEENS5_IJSC_NSA_ILi32EEEEEEEEENS5_IJNS5_IJS19_SG_EEESM_EEEEEEEvNS4_8identityENS4_13SM90_TMA_LOADENS1G_INS1H_ILi2ELi4ELi3EEENS4_18smem_ptr_flag_bitsILi8EEENSJ_INS5_IJS1L_SG_EEENS5_IJSG_SB_EEEEEEEvS1U_EENS_8epilogue10collective6detail29Sm90TmaWarpSpecializedAdapterINS25_15DefaultEpilogueIfNS5_IJSB_llEEES29_NS24_6thread17LinearCombinationIfLi1EffLNS2A_9ScaleType4KindE0ELNS_15FloatRoundStyleE2EfEENS1_15EpilogueDefaultEEEEEvvEEEEvNT_6ParamsE,(.L_x_195 - _ZN7cutlass13device_kernelINS_4gemm6kernel13GemmUniversalIN4cute5tupleIJiiiiEEENS1_10collective13CollectiveMmaINS1_43MainloopSm90TmaGmmaWarpSpecializedSparseFP8ILi34ENS5_IJNS4_1CILi1EEENSA_ILi2EEESB_EEENS1_32KernelTmaWarpSpecializedPingpongEEENS5_IJNSA_ILi64EEESG_SG_EEENS_12float_e4m3_tENS5_IJNS4_6LayoutINS5_IJiNS5_IJSC_iEEEiEEENS5_IJlNS5_IJSB_SC_EEElEEEEENSJ_INS5_IJNS5_IJSG_iEEESP_iEEENS5_IJNS5_IJSG_NSA_ILi4096EEEEEENS5_IJSB_lEEElEEEEEEEESI_NS5_IJlSB_lEEENS4_8TiledMMAINS4_8MMA_AtomIJNS4_4SM904GMMA6SPARSE31GMMA_64x64x64_F32E4M3E4M3_SS_TNILNS11_7ScaleInE1ELS14_1ELNS11_9SparseSelE0EEEEEENSJ_INS5_IJSB_SB_SB_EEENS5_IJNSA_ILi0EEES19_S19_EEEEENS5_IJNS4_10UnderscoreES1C_S1C_EEEEENS4_23SM90_TMA_LOAD_MULTICASTENS4_14ComposedLayoutINS4_7SwizzleILi1ELi4ELi3EEENS4_25smem_sparse_ptr_flag_bitsILi2ELi8EEENSJ_INS5_IJNS5_IJSB_NSA_ILi8EEEEEENS5_IJSC_NSA_ILi32EEEEEEEEENS5_IJNS5_IJS19_SG_EEESM_EEEEEEEvNS4_8identityENS4_13SM90_TMA_LOADENS1G_INS1H_ILi2ELi4ELi3EEENS4_18smem_ptr_flag_bitsILi8EEENSJ_INS5_IJS1L_SG_EEENS5_IJSG_SB_EEEEEEEvS1U_EENS_8epilogue10collective6detail29Sm90TmaWarpSpecializedAdapterINS25_15DefaultEpilogueIfNS5_IJSB_llEEES29_NS24_6thread17LinearCombinationIfLi1EffLNS2A_9ScaleType4KindE0ELNS_15FloatRoundStyleE2EfEENS1_15EpilogueDefaultEEEEEvvEEEEvNT_6ParamsE)
        .other          _ZN7cutlass13device_kernelINS_4gemm6kernel13GemmUniversalIN4cute5tupleIJiiiiEEENS1_10collective13CollectiveMmaINS1_43MainloopSm90TmaGmmaWarpSpecializedSparseFP8ILi34ENS5_IJNS4_1CILi1EEENSA_ILi2EEESB_EEENS1_32KernelTmaWarpSpecializedPingpongEEENS5_IJNSA_ILi64EEESG_SG_EEENS_12float_e4m3_tENS5_IJNS4_6LayoutINS5_IJiNS5_IJSC_iEEEiEEENS5_IJlNS5_IJSB_SC_EEElEEEEENSJ_INS5_IJNS5_IJSG_iEEESP_iEEENS5_IJNS5_IJSG_NSA_ILi4096EEEEEENS5_IJSB_lEEElEEEEEEEESI_NS5_IJlSB_lEEENS4_8TiledMMAINS4_8MMA_AtomIJNS4_4SM904GMMA6SPARSE31GMMA_64x64x64_F32E4M3E4M3_SS_TNILNS11_7ScaleInE1ELS14_1ELNS11_9SparseSelE0EEEEEENSJ_INS5_IJSB_SB_SB_EEENS5_IJNSA_ILi0EEES19_S19_EEEEENS5_IJNS4_10UnderscoreES1C_S1C_EEEEENS4_23SM90_TMA_LOAD_MULTICASTENS4_14ComposedLayoutINS4_7SwizzleILi1ELi4ELi3EEENS4_25smem_sparse_ptr_flag_bitsILi2ELi8EEENSJ_INS5_IJNS5_IJSB_NSA_ILi8EEEEEENS5_IJSC_NSA_ILi32EEEEEEEEENS5_IJNS5_IJS19_SG_EEESM_EEEEEEEvNS4_8identityENS4_13SM90_TMA_LOADENS1G_INS1H_ILi2ELi4ELi3EEENS4_18smem_ptr_flag_bitsILi8EEENSJ_INS5_IJS1L_SG_EEENS5_IJSG_SB_EEEEEEEvS1U_EENS_8epilogue10collective6detail29Sm90TmaWarpSpecializedAdapterINS25_15DefaultEpilogueIfNS5_IJSB_llEEES29_NS24_6thread17LinearCombinationIfLi1EffLNS2A_9ScaleType4KindE0ELNS_15FloatRoundStyleE2EfEENS1_15EpilogueDefaultEEEEEvvEEEEvNT_6ParamsE,@"STO_CUDA_ENTRY STV_DEFAULT"
_ZN7cutlass13device_kernelINS_4gemm6kernel13GemmUniversalIN4cute5tupleIJiiiiEEENS1_10collective13CollectiveMmaINS1_43MainloopSm90TmaGmmaWarpSpecializedSparseFP8ILi34ENS5_IJNS4_1CILi1EEENSA_ILi2EEESB_EEENS1_32KernelTmaWarpSpecializedPingpongEEENS5_IJNSA_ILi64EEESG_SG_EEENS_12float_e4m3_tENS5_IJNS4_6LayoutINS5_IJiNS5_IJSC_iEEEiEEENS5_IJlNS5_IJSB_SC_EEElEEEEENSJ_INS5_IJNS5_IJSG_iEEESP_iEEENS5_IJNS5_IJSG_NSA_ILi4096EEEEEENS5_IJSB_lEEElEEEEEEEESI_NS5_IJlSB_lEEENS4_8TiledMMAINS4_8MMA_AtomIJNS4_4SM904GMMA6SPARSE31GMMA_64x64x64_F32E4M3E4M3_SS_TNILNS11_7ScaleInE1ELS14_1ELNS11_9SparseSelE0EEEEEENSJ_INS5_IJSB_SB_SB_EEENS5_IJNSA_ILi0EEES19_S19_EEEEENS5_IJNS4_10UnderscoreES1C_S1C_EEEEENS4_23SM90_TMA_LOAD_MULTICASTENS4_14ComposedLayoutINS4_7SwizzleILi1ELi4ELi3EEENS4_25smem_sparse_ptr_flag_bitsILi2ELi8EEENSJ_INS5_IJNS5_IJSB_NSA_ILi8EEEEEENS5_IJSC_NSA_ILi32EEEEEEEEENS5_IJNS5_IJS19_SG_EEESM_EEEEEEEvNS4_8identityENS4_13SM90_TMA_LOADENS1G_INS1H_ILi2ELi4ELi3EEENS4_18smem_ptr_flag_bitsILi8EEENSJ_INS5_IJS1L_SG_EEENS5_IJSG_SB_EEEEEEEvS1U_EENS_8epilogue10collective6detail29Sm90TmaWarpSpecializedAdapterINS25_15DefaultEpilogueIfNS5_IJSB_llEEES29_NS24_6thread17LinearCombinationIfLi1EffLNS2A_9ScaleType4KindE0ELNS_15FloatRoundStyleE2EfEENS1_15EpilogueDefaultEEEEEvvEEEEvNT_6ParamsE:
[----:B------:R-:W-:Y:S01]  /*0000*/  LDC R1, c[0x0][0x28] ;  /* 0x00000a00ff017b82 */ /* 0x000fe20000000800 */
[----:B------:R-:W0:Y:S01]  /*0010*/  S2R R10, SR_TID.X ;  /* 0x00000000000a7919 */ /* 0x000e220000002100 */
[----:B------:R-:W-:Y:S01]  /*0020*/  ELECT P0, URZ, PT ;  /* 0x00000000003f782f */ /* 0x000fe20003800000 */
[----:B------:R-:W-:Y:S01]  /*0030*/  BSSY B0, `(.L_x_0) ;  /* 0x0000012000007945 */ /* 0x000fe20003800000 */
[--C-:B0-----:R-:W-:Y:S02]  /*0040*/  SHF.R.U32.HI R0, RZ, 0x5, R10.reuse ;  /* 0x00000005ff007819 */ /* 0x101fe4000001160a */
[----:B------:R-:W-:-:S03]  /*0050*/  SHF.R.U32.HI R4, RZ, 0x7, R10 ;  /* 0x00000007ff047819 */ /* 0x000fc6000001160a */
[----:B------:R-:W0:Y:S04]  /*0060*/  SHFL.IDX PT, R2, R0, RZ, 0x1f ;  /* 0x00001fff00027589 */ /* 0x000e2800000e0000 */
[----:B------:R1:W2:Y:S01]  /*0070*/  SHFL.IDX PT, R5, R4, RZ, 0x1f ;  /* 0x00001fff04057589 */ /* 0x0002a200000e0000 */
[----:B0-----:R-:W-:-:S13]  /*0080*/  ISETP.NE.OR P0, PT, R2, RZ, !P0 ;  /* 0x000000ff0200720c */ /* 0x001fda0004705670 */
[----:B-12---:R-:W-:Y:S05]  /*0090*/  @P0 BRA `(.L_x_1) ;  /* 0x00000000002c0947 */ /* 0x006fea0003800000 */
[----:B------:R-:W-:Y:S02]  /*00a0*/  ULDC.64 UR4, c[0x0][0x198] ;  /* 0x0000660000047ab9 */ /* 0x000fe40000000a00 */
[----:B------:R-:W-:Y:S02]  /*00b0*/  UIADD3 UR6, UP0, UR4, 0xf0, URZ ;  /* 0x000000f004067890 */ /* 0x000fe4000ff1e03f */
[----:B------:R-:W-:Y:S02]  /*00c0*/  UIADD3 UR8, UP1, UR4, 0x1f0, URZ ;  /* 0x000001f004087890 */ /* 0x000fe4000ff3e03f */
[----:B------:R-:W-:Y:S02]  /*00d0*/  UIADD3 UR4, UP2, UR4, 0x2f0, URZ ;  /* 0x000002f004047890 */ /* 0x000fe4000ff5e03f */
[----:B------:R-:W-:Y:S02]  /*00e0*/  UIADD3.X UR7, URZ, UR5, URZ, UP0, !UPT ;  /* 0x000000053f077290 */ /* 0x000fe400087fe43f */
[----:B------:R-:W-:-:S02]  /*00f0*/  UIADD3.X UR9, URZ, UR5, URZ, UP1, !UPT ;  /* 0x000000053f097290 */ /* 0x000fc40008ffe43f */
[----:B------:R-:W-:-:S05]  /*0100*/  UIADD3.X UR5, URZ, UR5, URZ, UP2, !UPT ;  /* 0x000000053f057290 */ /* 0x000fca00097fe43f */
[----:B------:R0:W-:Y:S02]  /*0110*/  UTMACCTL.PF [UR6] ;  /* 0x00000000060079b9 */ /* 0x0001e40008040000 */
[----:B------:R0:W-:Y:S02]  /*0120*/  UTMACCTL.PF [UR8] ;  /* 0x00000000080079b9 */ /* 0x0001e40008040000 */
[----:B------:R0:W-:Y:S02]  /*0130*/  UTMACCTL.PF [UR4] ;  /* 0x00000000040079b9 */ /* 0x0001e40008040000 */
[----:B0-----:R-:W-:Y:S01]  /*0140*/  NOP ;  /* 0x0000000000007918 */ /* 0x001fe20000000000 */
.L_x_1:
[----:B------:R-:W-:Y:S05]  /*0150*/  BSYNC B0 ;  /* 0x0000000000007941 */ /* 0x000fea0003800000 */
.L_x_0:
[----:B------:R-:W0:Y:S01]  /*0160*/  SHFL.IDX PT, R6, R0, RZ, 0x1f ;  /* 0x00001fff00067589 */ /* 0x000e2200000e0000 */
[----:B------:R-:W-:Y:S02]  /*0170*/  SHF.R.S32.HI R3, RZ, 0x1f, R10 ;  /* 0x0000001fff037819 */ /* 0x000fe4000001140a */
[----:B0-----:R-:W-:-:S13]  /*0180*/  ISETP.NE.AND P0, PT, R6, RZ, PT ;  /* 0x000000ff0600720c */ /* 0x001fda0003f05270 */
[----:B------:R-:W-:Y:S05]  /*0190*/  @P0 BRA `(.L_x_2) ;  /* 0x0000000400540947 */ /* 0x000fea0003800000 */
[----:B------:R-:W-:Y:S01]  /*01a0*/  ELECT P0, URZ, PT ;  /* 0x00000000003f782f */ /* 0x000fe20003800000 */
[----:B------:R-:W-:-:S12]  /*01b0*/  BSSY B0, `(.L_x_2) ;  /* 0x0000053000007945 */ /* 0x000fd80003800000 */
[----:B------:R-:W-:Y:S05]  /*01c0*/  @!P0 BRA `(.L_x_3) ;  /* 0x0000000400448947 */ /* 0x000fea0003800000 */
[----:B------:R-:W0:Y:S01]  /*01d0*/  S2UR UR8, SR_CgaCtaId ;  /* 0x00000000000879c3 */ /* 0x000e220000008800 */
[----:B------:R-:W-:Y:S01]  /*01e0*/  UMOV UR4, 0x400 ;  /* 0x0000040000047882 */ /* 0x000fe20000000000 */
[----:B------:R-:W-:Y:S01]  /*01f0*/  UMOV UR5, 0x1 ;  /* 0x0000000100057882 */ /* 0x000fe20000000000 */
[----:B------:R-:W-:Y:S02]  /*0200*/  UMOV UR6, 0x2 ;  /* 0x0000000200067882 */ /* 0x000fe40000000000 */
[----:B------:R-:W-:-:S04]  /*0210*/  UIADD3 UR6, -UR6, 0x100000, URZ ;  /* 0x0010000006067890 */ /* 0x000fc8000fffe13f */
[----:B------:R-:W-:Y:S02]  /*0220*/  USHF.L.U32 UR7, UR6, 0xb, URZ ;  /* 0x0000000b06077899 */ /* 0x000fe4000800063f */
[----:B------:R-:W-:Y:S02]  /*0230*/  USHF.L.U32 UR6, UR6, 0x1, URZ ;  /* 0x0000000106067899 */ /* 0x000fe4000800063f */
[----:B0-----:R-:W-:Y:S02]  /*0240*/  ULEA UR8, UR8, UR4, 0x18 ;  /* 0x0000000408087291 */ /* 0x001fe4000f8ec03f */
[----:B------:R-:W-:-:S04]  /*0250*/  UIADD3 UR4, -UR5, 0x100000, URZ ;  /* 0x0010000005047890 */ /* 0x000fc8000fffe13f */
[----:B------:R-:W-:Y:S02]  /*0260*/  USHF.L.U32 UR5, UR4, 0xb, URZ ;  /* 0x0000000b04057899 */ /* 0x000fe4000800063f */
[----:B------:R-:W-:Y:S01]  /*0270*/  USHF.L.U32 UR4, UR4, 0x1, URZ ;  /* 0x0000000104047899 */ /* 0x000fe2000800063f */
[----:B------:R-:W0:Y:S11]  /*0280*/  FENCE.VIEW.ASYNC.S ;  /* 0x00000000000073c6 */ /* 0x000e360000000000 */
[----:B0-----:R0:W1:Y:S01]  /*0290*/  SYNCS.EXCH.64 URZ, [UR8], UR4 ;  /* 0x00000004083f75b2 */ /* 0x0010620008000100 */
[----:B------:R0:W2:Y:S01]  /*02a0*/  SYNCS.EXCH.64 URZ, [UR8+0x110], UR6 ;  /* 0x00011006083f75b2 */ /* 0x0000a20008000100 */
[----:B------:R0:W3:Y:S01]  /*02b0*/  SYNCS.EXCH.64 URZ, [UR8+0x8], UR4 ;  /* 0x00000804083f75b2 */ /* 0x0000e20008000100 */
[----:B------:R0:W4:Y:S01]  /*02c0*/  SYNCS.EXCH.64 URZ, [UR8+0x118], UR6 ;  /* 0x00011806083f75b2 */ /* 0x0001220008000100 */
[----:B------:R0:W0:Y:S01]  /*02d0*/  SYNCS.EXCH.64 URZ, [UR8+0x10], UR4 ;  /* 0x00001004083f75b2 */ /* 0x0000220008000100 */
        /* <DEDUP_REMOVED lines=63> */
[----:B-1234-:R-:W-:Y:S01]  /*06d0*/  NOP ;  /* 0x0000000000007918 */ /* 0x01efe20000000000 */
.L_x_3:
[----:B0-----:R-:W-:Y:S05]  /*06e0*/  BSYNC B0 ;  /* 0x0000000000007941 */ /* 0x001fea0003800000 */
.L_x_2:
[----:B------:R-:W-:Y:S01]  /*06f0*/  LEA.HI R3, R3, R10, RZ, 0x7 ;  /* 0x0000000a03037211 */ /* 0x000fe200078f38ff */
[----:B------:R-:W0:Y:S01]  /*0700*/  SHFL.IDX PT, R12, R0, RZ, 0x1f ;  /* 0x00001fff000c7589 */ /* 0x000e2200000e0000 */
[----:B------:R-:W1:Y:S01]  /*0710*/  S2UR UR12, SR_CTAID.X ;  /* 0x00000000000c79c3 */ /* 0x000e620000002500 */
[----:B------:R-:W-:Y:S02]  /*0720*/  ELECT P0, URZ, PT ;  /* 0x00000000003f782f */ /* 0x000fe40003800000 */
[----:B------:R-:W-:Y:S01]  /*0730*/  LOP3.LUT R3, R3, 0xffffff80, RZ, 0xc0, !PT ;  /* 0xffffff8003037812 */ /* 0x000fe200078ec0ff */
[----:B------:R-:W2:Y:S01]  /*0740*/  SHFL.IDX PT, R9, R0, RZ, 0x1f ;  /* 0x00001fff00097589 */ /* 0x000ea200000e0000 */
[----:B------:R-:W-:Y:S01]  /*0750*/  ELECT P1, URZ, PT ;  /* 0x00000000003f782f */ /* 0x000fe20003820000 */
[----:B------:R-:W-:Y:S01]  /*0760*/  NOP ;  /* 0x0000000000007918 */ /* 0x000fe20000000000 */
[----:B------:R-:W-:Y:S01]  /*0770*/  ULDC UR4, c[0x0][0x150] ;  /* 0x0000540000047ab9 */ /* 0x000fe20000000800 */
[----:B------:R-:W-:Y:S01]  /*0780*/  IMAD.IADD R11, R10, 0x1, -R3 ;  /* 0x000000010a0b7824 */ /* 0x000fe200078e0a03 */
[----:B------:R-:W3:Y:S01]  /*0790*/  S2R R16, SR_CTAID.Y ;  /* 0x0000000000107919 */ /* 0x000ee20000002600 */
[----:B------:R-:W4:Y:S01]  /*07a0*/  LDC R25, c[0x0][0x148] ;  /* 0x00005200ff197b82 */ /* 0x000f220000000800 */
[----:B------:R-:W-:Y:S01]  /*07b0*/  UMOV UR11, 0x80 ;  /* 0x00000080000b7882 */ /* 0x000fe20000000000 */
[----:B------:R-:W-:Y:S01]  /*07c0*/  NOP ;  /* 0x0000000000007918 */ /* 0x000fe20000000000 */
[----:B------:R-:W-:Y:S01]  /*07d0*/  SHF.R.S32.HI R24, RZ, 0x1f, R11 ;  /* 0x0000001fff187819 */ /* 0x000fe2000001140b */
[----:B------:R5:W4:Y:S01]  /*07e0*/  SHFL.IDX PT, R13, R4, RZ, 0x1f ;  /* 0x00001fff040d7589 */ /* 0x000b2200000e0000 */
[C---:B------:R-:W-:Y:S01]  /*07f0*/  VIADD R39, R5.reuse, 0xffffffff ;  /* 0xffffffff05277836 */ /* 0x040fe20000000000 */
[----:B------:R-:W-:-:S02]  /*0800*/  ISETP.NE.AND P2, PT, R5, RZ, PT ;  /* 0x000000ff0500720c */ /* 0x000fc40003f45270 */
[----:B------:R-:W-:Y:S02]  /*0810*/  LEA.HI R3, R24, R11, RZ, 0x3 ;  /* 0x0000000b18037211 */ /* 0x000fe400078f18ff */
[----:B------:R-:W-:Y:S02]  /*0820*/  ISETP.GE.U32.AND P5, PT, R39, 0x2, PT ;  /* 0x000000022700780c */ /* 0x000fe40003fa6070 */
[--C-:B------:R-:W-:Y:S02]  /*0830*/  SHF.R.S32.HI R7, RZ, 0x3, R3.reuse ;  /* 0x00000003ff077819 */ /* 0x100fe40000011403 */
[----:B------:R-:W-:Y:S02]  /*0840*/  SHF.R.S32.HI R8, RZ, 0x1f, R3 ;  /* 0x0000001fff087819 */ /* 0x000fe40000011403 */
[----:B0-----:R-:W-:Y:S02]  /*0850*/  ISETP.NE.OR P0, PT, R12, RZ, !P0 ;  /* 0x000000ff0c00720c */ /* 0x001fe40004705670 */
[----:B------:R-:W-:Y:S01]  /*0860*/  LEA.HI R8, R8, R7, RZ, 0x2 ;  /* 0x0000000708087211 */ /* 0x000fe200078f10ff */
[----:B------:R-:W0:Y:S01]  /*0870*/  LDC R12, c[0x0][0x140] ;  /* 0x00005000ff0c7b82 */ /* 0x000e220000000800 */
[----:B--2---:R-:W-:-:S02]  /*0880*/  ISETP.NE.OR P1, PT, R9, RZ, !P1 ;  /* 0x000000ff0900720c */ /* 0x004fc40004f25670 */
[----:B------:R-:W-:Y:S02]  /*0890*/  LOP3.LUT R8, R8, 0xfffffffc, RZ, 0xc0, !PT ;  /* 0xfffffffc08087812 */ /* 0x000fe400078ec0ff */
[----:B-1----:R-:W-:Y:S02]  /*08a0*/  I2FP.F32.U32 R0, UR12 ;  /* 0x0000000c00007c45 */ /* 0x002fe40008201000 */
[----:B------:R-:W-:Y:S01]  /*08b0*/  SHF.R.S32.HI R3, RZ, 0x1f, R2 ;  /* 0x0000001fff037819 */ /* 0x000fe20000011402 */
[----:B------:R-:W-:Y:S01]  /*08c0*/  IMAD.IADD R8, R7, 0x1, -R8 ;  /* 0x0000000107087824 */ /* 0x000fe200078e0a08 */
[----:B------:R-:W-:Y:S01]  /*08d0*/  SHF.R.S32.HI R7, RZ, 0x1f, R6 ;  /* 0x0000001fff077819 */ /* 0x000fe20000011406 */
[----:B------:R-:W-:Y:S01]  /*08e0*/  VOTEU.ALL UP0, P0 ;  /* 0x00000000003f7886 */ /* 0x000fe20000000000 */
[----:B------:R-:W-:Y:S01]  /*08f0*/  FMUL R0, R0, UR4 ;  /* 0x0000000400007c20 */ /* 0x000fe20008400000 */
[----:B------:R-:W-:Y:S01]  /*0900*/  ULDC UR4, c[0x0][0x154] ;  /* 0x0000550000047ab9 */ /* 0x000fe20000000800 */
[----:B------:R-:W-:Y:S01]  /*0910*/  LEA.HI R7, R7, R6, RZ, 0x2 ;  /* 0x0000000607077211 */ /* 0x000fe200078f10ff */
[----:B------:R-:W-:Y:S01]  /*0920*/  VOTEU.ALL UP1, P1 ;  /* 0x00000000003f7886 */ /* 0x000fe20000820000 */
[----:B------:R-:W1:Y:S01]  /*0930*/  @!UP0 S2UR UR7, SR_CgaCtaId ;  /* 0x00000000000789c3 */ /* 0x000e620000008800 */
[----:B------:R-:W-:Y:S01]  /*0940*/  LEA.HI R3, R3, R2, RZ, 0x2 ;  /* 0x0000000203037211 */ /* 0x000fe200078f10ff */
[----:B-----5:R2:W5:Y:S01]  /*0950*/  F2I.U32.TRUNC.NTZ R4, R0 ;  /* 0x0000000000047305 */ /* 0x020562000020f000 */
[----:B------:R-:W-:Y:S01]  /*0960*/  LOP3.LUT R7, R7, 0x3ffffffc, RZ, 0xc0, !PT ;  /* 0x3ffffffc07077812 */ /* 0x000fe200078ec0ff */
[----:B------:R-:W-:Y:S01]  /*0970*/  @!UP0 UMOV UR6, 0x400 ;  /* 0x0000040000068882 */ /* 0x000fe20000000000 */
[----:B------:R-:W-:Y:S01]  /*0980*/  LOP3.LUT R3, R3, 0xfffffffc, RZ, 0xc0, !PT ;  /* 0xfffffffc03037812 */ /* 0x000fe200078ec0ff */
[----:B------:R-:W-:Y:S01]  /*0990*/  @!UP1 UMOV UR9, 0x400 ;  /* 0x0000040000099882 */ /* 0x000fe20000000000 */
[----:B------:R-:W-:Y:S01]  /*09a0*/  VOTEU.ALL UP2, P1 ;  /* 0x00000000003f7886 */ /* 0x000fe20000840000 */
[----:B------:R-:W-:Y:S01]  /*09b0*/  IMAD.IADD R7, R6, 0x1, -R7 ;  /* 0x0000000106077824 */ /* 0x000fe200078e0a07 */
[----:B---3--:R-:W-:Y:S01]  /*09c0*/  I2FP.F32.U32 R6, R16 ;  /* 0x0000001000067245 */ /* 0x008fe20000201000 */
[----:B------:R-:W3:Y:S01]  /*09d0*/  @!UP1 S2UR UR10, SR_CgaCtaId ;  /* 0x00000000000a99c3 */ /* 0x000ee20000008800 */
[----:B------:R-:W-:Y:S01]  /*09e0*/  IMAD.IADD R22, R2, 0x1, -R3 ;  /* 0x0000000102167824 */ /* 0x000fe200078e0a03 */
[----:B------:R-:W-:Y:S01]  /*09f0*/  VOTEU.ALL UP3, P1 ;  /* 0x00000000003f7886 */ /* 0x000fe20000860000 */
[----:B------:R-:W-:-:S02]  /*0a00*/  IMAD R7, R7, 0x4, R8 ;  /* 0x0000000407077824 */ /* 0x000fc400078e0208 */
[----:B------:R-:W-:Y:S01]  /*0a10*/  FMUL R6, R6, UR4 ;  /* 0x0000000406067c20 */ /* 0x000fe20008400000 */
[----:B------:R-:W-:Y:S01]  /*0a20*/  UMOV UR4, 0x20 ;  /* 0x0000002000047882 */ /* 0x000fe20000000000 */
[----:B------:R-:W-:Y:S01]  /*0a30*/  VOTEU.ALL UP4, P1 ;  /* 0x00000000003f7886 */ /* 0x000fe20000880000 */
[----:B------:R-:W-:-:S04]  /*0a40*/  @!UP0 UIADD3 UR4, -UR4, 0x100000, URZ ;  /* 0x0010000004048890 */ /* 0x000fc8000fffe13f */
[----:B------:R-:W-:Y:S02]  /*0a50*/  @!UP0 USHF.L.U32 UR5, UR4, 0xb, URZ ;  /* 0x0000000b04058899 */ /* 0x000fe4000800063f */
[----:B------:R-:W-:Y:S01]  /*0a60*/  @!UP0 USHF.L.U32 UR4, UR4, 0x1, URZ ;  /* 0x0000000104048899 */ /* 0x000fe2000800063f */
[----:B------:R-:W3:Y:S01]  /*0a70*/  LDC R9, c[0x0][0x144] ;  /* 0x00005100ff097b82 */ /* 0x000ee20000000800 */
[----:B--2---:R-:W-:Y:S01]  /*0a80*/  IMAD.SHL.U32 R0, R7, 0x4, RZ ;  /* 0x0000000407007824 */ /* 0x004fe200078e00ff */
[----:B------:R-:W2:Y:S01]  /*0a90*/  F2I.U32.TRUNC.NTZ R6, R6 ;  /* 0x0000000600067305 */ /* 0x000ea2000020f000 */
[----:B------:R-:W-:Y:S01]  /*0aa0*/  VOTEU.ALL UP5, P1 ;  /* 0x00000000003f7886 */ /* 0x000fe200008a0000 */
[----:B------:R-:W-:Y:S01]  /*0ab0*/  ISETP.NE.AND P1, PT, R22, 0x3, PT ;  /* 0x000000031600780c */ /* 0x000fe20003f25270 */
[----:B-----5:R-:W-:Y:S01]  /*0ac0*/  IMAD.MOV R4, RZ, RZ, -R4 ;  /* 0x000000ffff047224 */ /* 0x020fe200078e0a04 */
[----:B-1----:R-:W-:Y:S01]  /*0ad0*/  @!UP0 ULEA UR8, UR7, UR6, 0x18 ;  /* 0x0000000607088291 */ /* 0x002fe2000f8ec03f */
[----:B0-----:R-:W-:Y:S01]  /*0ae0*/  ISETP.EQ.U32.AND P3, PT, R12, 0x1, PT ;  /* 0x000000010c00780c */ /* 0x001fe20003f62070 */
[----:B------:R-:W-:-:S04]  /*0af0*/  @!UP1 UIADD3 UR6, -UR11, 0x100000, URZ ;  /* 0x001000000b069890 */ /* 0x000fc8000fffe13f */
[----:B------:R-:W-:Y:S02]  /*0b00*/  @!UP1 USHF.L.U32 UR7, UR6, 0xb, URZ ;  /* 0x0000000b06079899 */ /* 0x000fe4000800063f */
[----:B------:R-:W-:Y:S01]  /*0b10*/  @!UP1 USHF.L.U32 UR6, UR6, 0x1, URZ ;  /* 0x0000000106069899 */ /* 0x000fe2000800063f */
[----:B------:R-:W-:Y:S01]  /*0b20*/  LOP3.LUT R7, R7, 0xc, R0, 0x78, !PT ;  /* 0x0000000c07077812 */ /* 0x000fe200078e7800 */
[----:B------:R-:W-:Y:S01]  /*0b30*/  VOTEU.ALL UP0, P0 ;  /* 0x00000000003f7886 */ /* 0x000fe20000000000 */
[----:B------:R-:W-:Y:S02]  /*0b40*/  ISETP.EQ.OR P1, PT, R22, RZ, !P1 ;  /* 0x000000ff1600720c */ /* 0x000fe40004f22670 */
[----:B----4-:R-:W-:Y:S02]  /*0b50*/  R2UR UR16, R13 ;  /* 0x000000000d1072ca */ /* 0x010fe400000e0000 */
[----:B------:R-:W-:Y:S01]  /*0b60*/  ISETP.EQ.AND P1, PT, R5, RZ, P1 ;  /* 0x000000ff0500720c */ /* 0x000fe20000f22270 */
[----:B---3--:R-:W-:Y:S01]  /*0b70*/  @!UP1 ULEA UR9, UR10, UR9, 0x18 ;  /* 0x000000090a099291 */ /* 0x008fe2000f8ec03f */
[----:B--2---:R-:W-:Y:S01]  /*0b80*/  IMAD.MOV R28, RZ, RZ, -R6 ;  /* 0x000000ffff1c7224 */ /* 0x004fe200078e0a06 */
[----:B------:R-:W-:Y:S01]  /*0b90*/  VOTEU.ALL UP1, P0 ;  /* 0x00000000003f7886 */ /* 0x000fe20000020000 */
[----:B------:R-:W0:Y:S02]  /*0ba0*/  FENCE.VIEW.ASYNC.S ;  /* 0x00000000000073c6 */ /* 0x000e240000000000 */
[----:B0-----:R0:W1:Y:S01]  /*0bb0*/  @!UP0 SYNCS.EXCH.64 URZ, [UR8+0x250], UR4 ;  /* 0x00025004083f85b2 */ /* 0x0010620008000100 */
[----:B------:R-:W-:Y:S01]  /*0bc0*/  LOP3.LUT P0, RZ, R11, 0x7, RZ, 0xc0, !PT ;  /* 0x000000070bff7812 */ /* 0x000fe2000780c0ff */
[----:B------:R-:W-:Y:S01]  /*0bd0*/  IMAD R0, R25, R28, R16 ;  /* 0x0000001c19007224 */ /* 0x000fe200078e0210 */
[----:B------:R-:W-:Y:S01]  /*0be0*/  SEL R6, RZ, 0x1, !P1 ;  /* 0x00000001ff067807 */ /* 0x000fe20004800000 */
[----:B------:R-:W-:Y:S01]  /*0bf0*/  IMAD R23, R9, R4, UR12 ;  /* 0x0000000c09177e24 */ /* 0x000fe2000f8e0204 */
[----:B------:R-:W-:-:S02]  /*0c00*/  ISETP.LT.U32.AND P0, PT, R7, 0x2, !P0 ;  /* 0x000000020700780c */ /* 0x000fc40004701070 */
[----:B------:R-:W-:Y:S02]  /*0c10*/  ISETP.NE.AND P4, PT, R0, R7, PT ;  /* 0x000000070000720c */ /* 0x000fe40003f85270 */
[----:B------:R-:W-:Y:S02]  /*0c20*/  SEL R6, R6, 0x2, P5 ;  /* 0x0000000206067807 */ /* 0x000fe40002800000 */
[----:B------:R-:W-:Y:S01]  /*0c30*/  ISETP.EQ.OR P4, PT, R23, RZ, !P4 ;  /* 0x000000ff1700720c */ /* 0x000fe20006782670 */
[----:B------:R0:W2:Y:S01]  /*0c40*/  @!UP1 SYNCS.EXCH.64 URZ, [UR8+0x258], UR4 ;  /* 0x00025804083f95b2 */ /* 0x0000a20008000100 */
[----:B------:R-:W-:Y:S02]  /*0c50*/  NOP ;  /* 0x0000000000007918 */ /* 0x000fe40000000000 */
[----:B------:R-:W-:Y:S01]  /*0c60*/  PLOP3.LUT P0, PT, P0, P4, PT, 0x80, 0x0 ;  /* 0x000000000000781c */ /* 0x000fe20000709070 */
[----:B------:R0:W3:Y:S01]  /*0c70*/  @!UP2 SYNCS.EXCH.64 URZ, [UR9+0x230], UR6 ;  /* 0x00023006093fa5b2 */ /* 0x0000e20008000100 */
[----:B------:R0:W4:Y:S01]  /*0c80*/  @!UP3 SYNCS.EXCH.64 URZ, [UR9+0x238], UR6 ;  /* 0x00023806093fb5b2 */ /* 0x0001220008000100 */
[----:B------:R0:W0:Y:S01]  /*0c90*/  @!UP4 SYNCS.EXCH.64 URZ, [UR9+0x240], UR6 ;  /* 0x00024006093fc5b2 */ /* 0x0000220008000100 */
[----:B------:R0:W0:Y:S01]  /*0ca0*/  @!UP5 SYNCS.EXCH.64 URZ, [UR9+0x248], UR6 ;  /* 0x00024806093fd5b2 */ /* 0x0000220008000100 */
[----:B------:R-:W-:Y:S01]  /*0cb0*/  NOP ;  /* 0x0000000000007918 */ /* 0x000fe20000000000 */
[----:B-1----:R-:W-:Y:S07]  /*0cc0*/  @!P3 BRA `(.L_x_4) ;  /* 0x000000000008b947 */ /* 0x002fee0003800000 */
[----:B0-234-:R-:W-:Y:S01]  /*0cd0*/  UCGABAR_ARV ;  /* 0x00000000000079c7 */ /* 0x01dfe20008000000 */
[----:B------:R-:W-:Y:S05]  /*0ce0*/  BRA `(.L_x_5) ;  /* 0x0000000000047947 */ /* 0x000fea0003800000 */
.L_x_4:
[----:B0-234-:R-:W-:Y:S01]  /*0cf0*/  NOP ;  /* 0x0000000000007918 */ /* 0x01dfe20000000000 */
.L_x_5:
[----:B------:R-:W-:Y:S01]  /*0d00*/  ULDC.64 UR4, c[0x0][0x698] ;  /* 0x0001a60000047ab9 */ /* 0x000fe20000000a00 */
[----:B------:R-:W-:Y:S01]  /*0d10*/  ULDC.64 UR22, c[0x0][0x208] ;  /* 0x0000820000167ab9 */ /* 0x000fe20000000a00 */
[----:B------:R-:W-:-:S04]  /*0d20*/  ISETP.NE.U32.AND P1, PT, RZ, UR4, PT ;  /* 0x00000004ff007c0c */ /* 0x000fc8000bf25070 */
[----:B------:R-:W-:-:S13]  /*0d30*/  ISETP.NE.AND.EX P1, PT, RZ, UR5, PT, P1 ;  /* 0x00000005ff007c0c */ /* 0x000fda000bf25310 */
[----:B------:R-:W-:Y:S05]  /*0d40*/  @!P1 BRA `(.L_x_6) ;  /* 0x00000000001c9947 */ /* 0x000fea0003800000 */
[----:B------:R-:W0:Y:S02]  /*0d50*/  LDC.64 R2, c[0x0][0x698] ;  /* 0x0001a600ff027b82 */ /* 0x000e240000000a00 */
[----:B0-----:R-:W2:Y:S02]  /*0d60*/  LDG.E.64 R2, desc[UR22][R2.64] ;  /* 0x0000001602027981 */ /* 0x001ea4000c1e1b00 */
[----:B--2---:R-:W-:-:S04]  /*0d70*/  ISETP.NE.U32.AND P1, PT, R2, RZ, PT ;  /* 0x000000ff0200720c */ /* 0x004fc80003f25070 */
[----:B------:R-:W-:-:S13]  /*0d80*/  ISETP.NE.AND.EX P1, PT, R3, RZ, PT, P1 ;  /* 0x000000ff0300720c */ /* 0x000fda0003f25310 */
[----:B------:R-:W-:Y:S05]  /*0d90*/  @!P1 BRA `(.L_x_6) ;  /* 0x0000000000089947 */ /* 0x000fea0003800000 */
[----:B------:R0:W5:Y:S01]  /*0da0*/  LD.E R13, desc[UR22][R2.64] ;  /* 0x00000016020d7980 */ /* 0x000162000c101900 */
[----:B------:R-:W-:Y:S05]  /*0db0*/  BRA `(.L_x_7) ;  /* 0x0000000000207947 */ /* 0x000fea0003800000 */
.L_x_6:
[----:B------:R-:W-:Y:S02]  /*0dc0*/  ULDC.64 UR4, c[0x0][0x688] ;  /* 0x0001a20000047ab9 */ /* 0x000fe40000000a00 */
[----:B------:R-:W-:-:S04]  /*0dd0*/  ISETP.NE.U32.AND P1, PT, RZ, UR4, PT ;  /* 0x00000004ff007c0c */ /* 0x000fc8000bf25070 */
[----:B------:R-:W-:-:S13]  /*0de0*/  ISETP.NE.AND.EX P1, PT, RZ, UR5, PT, P1 ;  /* 0x00000005ff007c0c */ /* 0x000fda000bf25310 */
[----:B------:R-:W-:Y:S05]  /*0df0*/  @!P1 BRA `(.L_x_8) ;  /* 0x00000000000c9947 */ /* 0x000fea0003800000 */
[----:B------:R-:W0:Y:S02]  /*0e00*/  LDC.64 R2, c[0x0][0x688] ;  /* 0x0001a200ff027b82 */ /* 0x000e240000000a00 */
[----:B0-----:R1:W5:Y:S01]  /*0e10*/  LDG.E R13, desc[UR22][R2.64] ;  /* 0x00000016020d7981 */ /* 0x001362000c1e1900 */
[----:B------:R-:W-:Y:S05]  /*0e20*/  BRA `(.L_x_7) ;  /* 0x0000000000047947 */ /* 0x000fea0003800000 */
.L_x_8:
[----:B------:R-:W2:Y:S02]  /*0e30*/  LDC R13, c[0x0][0x680] ;  /* 0x0001a000ff0d7b82 */ /* 0x000ea40000000800 */
.L_x_7:
[----:B------:R-:W-:Y:S02]  /*0e40*/  ULDC.64 UR4, c[0x0][0x6a0] ;  /* 0x0001a80000047ab9 */ /* 0x000fe40000000a00 */
[----:B------:R-:W-:-:S04]  /*0e50*/  ISETP.NE.U32.AND P1, PT, RZ, UR4, PT ;  /* 0x00000004ff007c0c */ /* 0x000fc8000bf25070 */
[----:B------:R-:W-:-:S13]  /*0e60*/  ISETP.NE.AND.EX P1, PT, RZ, UR5, PT, P1 ;  /* 0x00000005ff007c0c */ /* 0x000fda000bf25310 */
[----:B------:R-:W-:Y:S05]  /*0e70*/  @!P1 BRA `(.L_x_9) ;  /* 0x00000000001c9947 */ /* 0x000fea0003800000 */
[----:B01----:R-:W0:Y:S02]  /*0e80*/  LDC.64 R2, c[0x0][0x6a0] ;  /* 0x0001a800ff027b82 */ /* 0x003e240000000a00 */
[----:B0-----:R-:W3:Y:S02]  /*0e90*/  LDG.E.64 R2, desc[UR22][R2.64] ;  /* 0x0000001602027981 */ /* 0x001ee4000c1e1b00 */
[----:B---3--:R-:W-:-:S04]  /*0ea0*/  ISETP.NE.U32.AND P1, PT, R2, RZ, PT ;  /* 0x000000ff0200720c */ /* 0x008fc80003f25070 */
[----:B------:R-:W-:-:S13]  /*0eb0*/  ISETP.NE.AND.EX P1, PT, R3, RZ, PT, P1 ;  /* 0x000000ff0300720c */ /* 0x000fda0003f25310 */
[----:B------:R-:W-:Y:S05]  /*0ec0*/  @!P1 BRA `(.L_x_9) ;  /* 0x0000000000089947 */ /* 0x000fea0003800000 */
[----:B------:R0:W5:Y:S01]  /*0ed0*/  LD.E R14, desc[UR22][R2.64] ;  /* 0x00000016020e7980 */ /* 0x000162000c101900 */
[----:B------:R-:W-:Y:S05]  /*0ee0*/  BRA `(.L_x_10) ;  /* 0x0000000000207947 */ /* 0x000fea0003800000 */
.L_x_9:
[----:B------:R-:W-:Y:S02]  /*0ef0*/  ULDC.64 UR4, c[0x0][0x690] ;  /* 0x0001a40000047ab9 */ /* 0x000fe40000000a00 */
[----:B------:R-:W-:-:S04]  /*0f00*/  ISETP.NE.U32.AND P1, PT, RZ, UR4, PT ;  /* 0x00000004ff007c0c */ /* 0x000fc8000bf25070 */
[----:B------:R-:W-:-:S13]  /*0f10*/  ISETP.NE.AND.EX P1, PT, RZ, UR5, PT, P1 ;  /* 0x00000005ff007c0c */ /* 0x000fda000bf25310 */
[----:B------:R-:W-:Y:S05]  /*0f20*/  @!P1 BRA `(.L_x_11) ;  /* 0x00000000000c9947 */ /* 0x000fea0003800000 */
[----:B------:R-:W3:Y:S02]  /*0f30*/  LDC.64 R14, c[0x0][0x690] ;  /* 0x0001a400ff0e7b82 */ /* 0x000ee40000000a00 */
[----:B---3--:R3:W5:Y:S01]  /*0f40*/  LDG.E R14, desc[UR22][R14.64] ;  /* 0x000000160e0e7981 */ /* 0x008762000c1e1900 */
[----:B------:R-:W-:Y:S05]  /*0f50*/  BRA `(.L_x_10) ;  /* 0x0000000000047947 */ /* 0x000fea0003800000 */
.L_x_11:
[----:B------:R-:W4:Y:S02]  /*0f60*/  LDC R14, c[0x0][0x684] ;  /* 0x0001a100ff0e7b82 */ /* 0x000f240000000800 */
.L_x_10:
[----:B------:R-:W1:Y:S01]  /*0f70*/  LDC R0, c[0x0][0x75c] ;  /* 0x0001d700ff007b82 */ /* 0x000e620000000800 */
[----:B------:R-:W-:Y:S01]  /*0f80*/  ULDC UR8, c[0x0][0x604] ;  /* 0x0001810000087ab9 */ /* 0x000fe20000000800 */
[----:B------:R-:W-:Y:S01]  /*0f90*/  ISETP.NE.AND P1, PT, R5, 0x2, PT ;  /* 0x000000020500780c */ /* 0x000fe20003f25270 */
[----:B------:R-:W-:Y:S01]  /*0fa0*/  UIADD3 UR8, UR8, 0x1f, URZ ;  /* 0x0000001f08087890 */ /* 0x000fe2000fffe03f */
[----:B------:R-:W-:Y:S01]  /*0fb0*/  IMAD.U32 R4, RZ, RZ, UR12 ;  /* 0x0000000cff047e24 */ /* 0x000fe2000f8e00ff */
[----:B------:R-:W-:Y:S01]  /*0fc0*/  UMOV UR5, URZ ;  /* 0x0000003f00057c82 */ /* 0x000fe20008000000 */
[----:B------:R-:W-:Y:S01]  /*0fd0*/  UMOV UR4, URZ ;  /* 0x0000003f00047c82 */ /* 0x000fe20008000000 */
[----:B------:R-:W-:-:S04]  /*0fe0*/  USHF.R.S32.HI UR9, URZ, 0x1f, UR8 ;  /* 0x0000001f3f097899 */ /* 0x000fc80008011408 */
[----:B------:R-:W-:-:S04]  /*0ff0*/  ULEA.HI UR9, UR9, UR8, URZ, 0x5 ;  /* 0x0000000809097291 */ /* 0x000fc8000f8f283f */
[----:B------:R-:W-:Y:S01]  /*1000*/  USHF.R.S32.HI UR14, URZ, 0x5, UR9 ;  /* 0x000000053f0e7899 */ /* 0x000fe20008011409 */
[----:B-1----:R-:W-:-:S13]  /*1010*/  ISETP.NE.AND P4, PT, R0, 0x1, PT ;  /* 0x000000010000780c */ /* 0x002fda0003f85270 */
[----:B0-----:R-:W0:Y:S01]  /*1020*/  @P4 LDC R3, c[0x0][0x10] ;  /* 0x00000400ff034b82 */ /* 0x001e220000000800 */
[----:B------:R-:W-:Y:S02]  /*1030*/  @P4 IMAD.MOV.U32 R17, RZ, RZ, RZ ;  /* 0x000000ffff114224 */ /* 0x000fe400078e00ff */
[----:B------:R-:W-:-:S05]  /*1040*/  @P4 IMAD.MOV.U32 R5, RZ, RZ, RZ ;  /* 0x000000ffff054224 */ /* 0x000fca00078e00ff */
[----:B------:R-:W1:Y:S01]  /*1050*/  @!P4 LDC R9, c[0x0][0xc] ;  /* 0x00000300ff09cb82 */ /* 0x000e620000000800 */
[----:B------:R-:W-:Y:S01]  /*1060*/  ULDC UR6, c[0x0][0xc] ;  /* 0x0000030000067ab9 */ /* 0x000fe20000000800 */
[----:B------:R-:W-:Y:S02]  /*1070*/  ULDC UR7, c[0x0][0x10] ;  /* 0x0000040000077ab9 */ /* 0x000fe40000000800 */
[----:B------:R-:W-:-:S04]  /*1080*/  UIMAD.WIDE.U32 UR6, UR6, UR7, URZ ;  /* 0x00000007060672a5 */ /* 0x000fc8000f8e003f */
[----:B------:R-:W3:Y:S01]  /*1090*/  LDC R8, c[0x0][0x14] ;  /* 0x00000500ff087b82 */ /* 0x000ee20000000800 */
[----:B0-----:R-:W-:-:S04]  /*10a0*/  @P4 IMAD.WIDE.U32 R2, R3, UR12, R16 ;  /* 0x0000000c03024c25 */ /* 0x001fc8000f8e0010 */
[----:B------:R-:W-:Y:S02]  /*10b0*/  @P4 IMAD.IADD R3, R3, 0x1, R5 ;  /* 0x0000000103034824 */ /* 0x000fe400078e0205 */
[----:B------:R-:W-:Y:S02]  /*10c0*/  IMAD.MOV.U32 R5, RZ, RZ, RZ ;  /* 0x000000ffff057224 */ /* 0x000fe400078e00ff */
[----:B-1----:R-:W-:-:S04]  /*10d0*/  @!P4 IMAD.WIDE.U32 R4, R16, R9, R4 ;  /* 0x000000091004c225 */ /* 0x002fc800078e0004 */
[----:B------:R-:W-:Y:S02]  /*10e0*/  @!P4 IMAD.MOV.U32 R2, RZ, RZ, R4 ;  /* 0x000000ffff02c224 */ /* 0x000fe400078e0004 */
[C---:B---3--:R-:W-:Y:S02]  /*10f0*/  IMAD R15, R8.reuse, UR7, RZ ;  /* 0x00000007080f7c24 */ /* 0x048fe4000f8e02ff */
[----:B------:R-:W-:Y:S01]  /*1100*/  IMAD.WIDE.U32 R8, R8, UR6, RZ ;  /* 0x0000000608087c25 */ /* 0x000fe2000f8e00ff */
[----:B------:R-:W-:-:S03]  /*1110*/  ULDC.64 UR6, c[0x0][0x750] ;  /* 0x0001d40000067ab9 */ /* 0x000fc60000000a00 */
[----:B------:R-:W-:Y:S02]  /*1120*/  @!P4 IMAD.MOV.U32 R3, RZ, RZ, R5 ;  /* 0x000000ffff03c224 */ /* 0x000fe400078e0005 */
[----:B------:R-:W-:Y:S01]  /*1130*/  IMAD.IADD R12, R9, 0x1, R15 ;  /* 0x00000001090c7824 */ /* 0x000fe200078e020f */
[----:B------:R-:W-:Y:S06]  /*1140*/  @P1 BRA `(.L_x_12) ;  /* 0x0000000000201947 */ /* 0x000fec0003800000 */
[----:B------:R-:W-:Y:S01]  /*1150*/  UISETP.GE.U32.AND UP0, UPT, UR14, 0x22, UPT ;  /* 0x000000220e00788c */ /* 0x000fe2000bf06070 */
[----:B------:R-:W-:Y:S01]  /*1160*/  IADD3 R2, P1, R2, R8, RZ ;  /* 0x0000000802027210 */ /* 0x000fe20007f3e0ff */
[----:B------:R-:W-:-:S04]  /*1170*/  UIMAD.WIDE.U32 UR4, UR14, -0xf0f0f0f, URZ ;  /* 0xf0f0f0f10e0478a5 */ /* 0x000fc8000f8e003f */
[----:B------:R-:W-:Y:S01]  /*1180*/  USHF.R.U32.HI UR5, URZ, 0x5, UR5 ;  /* 0x000000053f057899 */ /* 0x000fe20008011605 */
[----:B------:R-:W-:Y:S02]  /*1190*/  IMAD.X R3, R12, 0x1, R3, P1 ;  /* 0x000000010c037824 */ /* 0x000fe400008e0603 */
[----:B------:R-:W-:Y:S02]  /*11a0*/  UMOV UR4, URZ ;  /* 0x0000003f00047c82 */ /* 0x000fe40008000000 */
[----:B------:R-:W-:Y:S02]  /*11b0*/  @UP0 ULOP3.LUT UR4, UR5, 0x1, URZ, 0xc0, !UPT ;  /* 0x0000000105040892 */ /* 0x000fe4000f8ec03f */
[----:B------:R-:W-:-:S12]  /*11c0*/  UIMAD UR5, UR5, -0x22, UR14 ;  /* 0xffffffde050578a4 */ /* 0x000fd8000f8e020e */
.L_x_12:
[----:B------:R-:W-:Y:S01]  /*11d0*/  ISETP.GE.U32.AND P1, PT, R2, UR6, PT ;  /* 0x0000000602007c0c */ /* 0x000fe2000bf26070 */
[----:B------:R-:W-:Y:S01]  /*11e0*/  IMAD.MOV.U32 R0, RZ, RZ, -0x1 ;  /* 0xffffffffff007424 */ /* 0x000fe200078e00ff */
[----:B------:R-:W-:Y:S01]  /*11f0*/  PRMT R15, RZ, 0x7610, R15 ;  /* 0x00007610ff0f7816 */ /* 0x000fe2000000000f */
[----:B------:R-:W-:Y:S01]  /*1200*/  IMAD.MOV.U32 R4, RZ, RZ, -0x1 ;  /* 0xffffffffff047424 */ /* 0x000fe200078e00ff */
[----:B------:R-:W-:Y:S01]  /*1210*/  ISETP.GE.U32.AND.EX P1, PT, R3, UR7, PT, P1 ;  /* 0x0000000703007c0c */ /* 0x000fe2000bf26110 */
[----:B------:R-:W-:-:S12]  /*1220*/  IMAD.MOV.U32 R5, RZ, RZ, -0x1 ;  /* 0xffffffffff057424 */ /* 0x000fd800078e00ff */
[----:B------:R-:W-:Y:S05]  /*1230*/  @P1 BRA `(.L_x_13) ;  /* 0x0000000400241947 */ /* 0x000fea0003800000 */
[----:B------:R-:W0:Y:S01]  /*1240*/  LDC.64 R30, c[0x0][0x728] ;  /* 0x0001ca00ff1e7b82 */ /* 0x000e220000000a00 */
[----:B------:R-:W-:Y:S02]  /*1250*/  IMAD.MOV.U32 R4, RZ, RZ, R2 ;  /* 0x000000ffff047224 */ /* 0x000fe400078e0002 */
[----:B------:R-:W-:-:S05]  /*1260*/  IMAD.MOV.U32 R5, RZ, RZ, R3 ;  /* 0x000000ffff057224 */ /* 0x000fca00078e0003 */
[----:B------:R-:W1:Y:S08]  /*1270*/  LDC R0, c[0x0][0x730] ;  /* 0x0001cc00ff007b82 */ /* 0x000e700000000800 */
[----:B------:R-:W3:Y:S01]  /*1280*/  LDC.64 R32, c[0x0][0x720] ;  /* 0x0001c800ff207b82 */ /* 0x000ee20000000a00 */
[----:B0-----:R-:W-:-:S04]  /*1290*/  ISETP.NE.U32.AND P1, PT, R30, RZ, PT ;  /* 0x000000ff1e00720c */ /* 0x001fc80003f25070 */
[----:B------:R-:W-:-:S13]  /*12a0*/  ISETP.NE.AND.EX P1, PT, R31, RZ, PT, P1 ;  /* 0x000000ff1f00720c */ /* 0x000fda0003f25310 */
[----:B-1-3--:R-:W-:Y:S05]  /*12b0*/  @!P1 BRA `(.L_x_14) ;  /* 0x0000000000289947 */ /* 0x00afea0003800000 */
[----:B------:R-:W0:Y:S02]  /*12c0*/  LDC R15, c[0x0][0x734] ;  /* 0x0001cd00ff0f7b82 */ /* 0x000e240000000800 */
[----:B0-----:R-:W-:-:S05]  /*12d0*/  IADD3 R15, P1, R2, R15, RZ ;  /* 0x0000000f020f7210 */ /* 0x001fca0007f3e0ff */
[----:B------:R-:W-:-:S04]  /*12e0*/  IMAD.X R27, RZ, RZ, R3, P1 ;  /* 0x000000ffff1b7224 */ /* 0x000fc800008e0603 */
[----:B------:R-:W-:-:S04]  /*12f0*/  IMAD.WIDE.U32 R4, R27, R30, RZ ;  /* 0x0000001e1b047225 */ /* 0x000fc800078e00ff */
[----:B------:R-:W-:-:S04]  /*1300*/  IMAD.WIDE.U32 R18, P1, R15, R31, R4 ;  /* 0x0000001f0f127225 */ /* 0x000fc80007820004 */
[----:B------:R-:W-:-:S04]  /*1310*/  IMAD.WIDE.U32 R4, R15, R30, RZ ;  /* 0x0000001e0f047225 */ /* 0x000fc800078e00ff */
[----:B------:R-:W-:Y:S01]  /*1320*/  IMAD.X R21, RZ, RZ, RZ, P1 ;  /* 0x000000ffff157224 */ /* 0x000fe200008e06ff */
[----:B------:R-:W-:Y:S01]  /*1330*/  IADD3 RZ, P1, R5, R18, RZ ;  /* 0x0000001205ff7210 */ /* 0x000fe20007f3e0ff */
[----:B------:R-:W-:-:S04]  /*1340*/  IMAD.MOV.U32 R20, RZ, RZ, R19 ;  /* 0x000000ffff147224 */ /* 0x000fc800078e0013 */
[----:B------:R-:W-:-:S08]  /*1350*/  IMAD.WIDE.U32.X R4, R27, R31, R20, P1 ;  /* 0x0000001f1b047225 */ /* 0x000fd000008e0414 */
.L_x_14:
[----:B------:R-:W0:Y:S01]  /*1360*/  LDC.64 R34, c[0x0][0x740] ;  /* 0x0001d000ff227b82 */ /* 0x000e220000000a00 */
[-CC-:B------:R-:W-:Y:S01]  /*1370*/  SHF.R.U64 R37, R4, R0.reuse, R5.reuse ;  /* 0x0000000004257219 */ /* 0x180fe20000001205 */
[----:B------:R-:W-:Y:S01]  /*1380*/  IMAD.MOV.U32 R36, RZ, RZ, 0x1 ;  /* 0x00000001ff247424 */ /* 0x000fe200078e00ff */
[----:B------:R-:W-:Y:S02]  /*1390*/  SHF.R.U32.HI R0, RZ, R0, R5 ;  /* 0x00000000ff007219 */ /* 0x000fe40000011605 */
[----:B------:R-:W-:-:S03]  /*13a0*/  IADD3 R15, P1, RZ, -R37, RZ ;  /* 0x80000025ff0f7210 */ /* 0x000fc60007f3e0ff */
[----:B------:R-:W1:Y:S02]  /*13b0*/  LDC R18, c[0x0][0x718] ;  /* 0x0001c600ff127b82 */ /* 0x000e640000000800 */
[----:B------:R-:W-:-:S04]  /*13c0*/  IMAD.X R5, RZ, RZ, ~R0, P1 ;  /* 0x000000ffff057224 */ /* 0x000fc800008e0e00 */
[-C--:B------:R-:W-:Y:S02]  /*13d0*/  IMAD R0, R5, R32.reuse, RZ ;  /* 0x0000002005007224 */ /* 0x080fe400078e02ff */
[----:B------:R-:W3:Y:S01]  /*13e0*/  LDC R20, c[0x0][0x708] ;  /* 0x0001c200ff147b82 */ /* 0x000ee20000000800 */
[----:B------:R-:W-:-:S04]  /*13f0*/  IMAD.WIDE.U32 R4, R15, R32, R2 ;  /* 0x000000200f047225 */ /* 0x000fc800078e0002 */
[----:B------:R-:W-:Y:S02]  /*1400*/  IMAD R15, R15, R33, R0 ;  /* 0x000000210f0f7224 */ /* 0x000fe400078e0200 */
[----:B------:R-:W-:Y:S01]  /*1410*/  IMAD.MOV.U32 R0, RZ, RZ, -0x1 ;  /* 0xffffffffff007424 */ /* 0x000fe200078e00ff */
[----:B------:R-:W2:Y:S01]  /*1420*/  LDC R31, c[0x0][0x758] ;  /* 0x0001d600ff1f7b82 */ /* 0x000ea20000000800 */
[----:B------:R-:W-:Y:S01]  /*1430*/  IMAD.IADD R5, R5, 0x1, R15 ;  /* 0x0000000105057824 */ /* 0x000fe200078e020f */
[----:B0-----:R-:W-:-:S04]  /*1440*/  ISETP.NE.U32.AND P1, PT, R34, RZ, PT ;  /* 0x000000ff2200720c */ /* 0x001fc80003f25070 */
[----:B------:R-:W-:Y:S02]  /*1450*/  ISETP.NE.AND.EX P1, PT, R35, RZ, PT, P1 ;  /* 0x000000ff2300720c */ /* 0x000fe40003f25310 */
[----:B------:R-:W0:Y:S01]  /*1460*/  LDC R29, c[0x0][0x700] ;  /* 0x0001c000ff1d7b82 */ /* 0x000e220000000800 */
[-CC-:B-1----:R-:W-:Y:S02]  /*1470*/  SHF.R.U64 R26, R4, R18.reuse, R5.reuse ;  /* 0x00000012041a7219 */ /* 0x182fe40000001205 */
[----:B------:R-:W-:-:S05]  /*1480*/  SHF.R.U32.HI R5, RZ, R18, R5 ;  /* 0x00000012ff057219 */ /* 0x000fca0000011605 */
[----:B------:R-:W1:Y:S01]  /*1490*/  LDC R30, c[0x0][0x748] ;  /* 0x0001d200ff1e7b82 */ /* 0x000e620000000800 */
[-CC-:B---3--:R-:W-:Y:S02]  /*14a0*/  SHF.R.U64 R38, R26, R20.reuse, R5.reuse ;  /* 0x000000141a267219 */ /* 0x188fe40000001205 */
[----:B------:R-:W-:-:S05]  /*14b0*/  SHF.R.U32.HI R4, RZ, R20, R5 ;  /* 0x00000014ff047219 */ /* 0x000fca0000011605 */
[----:B------:R-:W3:Y:S01]  /*14c0*/  LDC R32, c[0x0][0x738] ;  /* 0x0001ce00ff207b82 */ /* 0x000ee20000000800 */
[-CC-:B--2---:R-:W-:Y:S02]  /*14d0*/  SHF.R.U64 R40, R38, R31.reuse, R4.reuse ;  /* 0x0000001f26287219 */ /* 0x184fe40000001204 */
[-C--:B------:R-:W-:Y:S02]  /*14e0*/  SHF.L.U32 R0, R0, R31.reuse, RZ ;  /* 0x0000001f00007219 */ /* 0x080fe400000006ff */
[----:B------:R-:W-:Y:S01]  /*14f0*/  SHF.R.U32.HI R5, RZ, R31, R4 ;  /* 0x0000001fff057219 */ /* 0x000fe20000011604 */
[----:B------:R-:W-:Y:S01]  /*1500*/  IMAD.MOV.U32 R4, RZ, RZ, R40 ;  /* 0x000000ffff047224 */ /* 0x000fe200078e0028 */
[----:B------:R-:W-:Y:S01]  /*1510*/  LOP3.LUT R15, RZ, R0, RZ, 0x33, !PT ;  /* 0x00000000ff0f7212 */ /* 0x000fe200078e33ff */
[----:B------:R-:W2:Y:S01]  /*1520*/  LDC R33, c[0x0][0x710] ;  /* 0x0001c400ff217b82 */ /* 0x000ea20000000800 */
[----:B------:R-:W-:Y:S05]  /*1530*/  @!P1 BRA `(.L_x_15) ;  /* 0x0000000000289947 */ /* 0x000fea0003800000 */
[----:B------:R-:W4:Y:S02]  /*1540*/  LDC R21, c[0x0][0x74c] ;  /* 0x0001d300ff157b82 */ /* 0x000f240000000800 */
[----:B----4-:R-:W-:-:S05]  /*1550*/  IADD3 R21, P1, R40, R21, RZ ;  /* 0x0000001528157210 */ /* 0x010fca0007f3e0ff */
        /* <DEDUP_REMOVED lines=8> */
.L_x_15:
[----:B-1----:R-:W-:Y:S01]  /*15e0*/  SHF.R.U64 R4, R4, R30, R5 ;  /* 0x0000001e04047219 */ /* 0x002fe20000001205 */
[----:B0-----:R-:W-:Y:S01]  /*15f0*/  VIADD R5, R29, 0xffffffff ;  /* 0xffffffff1d057836 */ /* 0x001fe20000000000 */
[----:B------:R-:W-:Y:S01]  /*1600*/  SHF.L.U32 R0, R36, R31, RZ ;  /* 0x0000001f24007219 */ /* 0x000fe200000006ff */
[----:B------:R-:W-:Y:S01]  /*1610*/  @P4 IMAD R23, R25, R28, R16 ;  /* 0x0000001c19174224 */ /* 0x000fe200078e0210 */
[----:B------:R-:W-:Y:S01]  /*1620*/  LOP3.LUT R15, R38, R15, RZ, 0xc0, !PT ;  /* 0x0000000f260f7212 */ /* 0x000fe200078ec0ff */
[----:B------:R-:W-:Y:S01]  /*1630*/  IMAD.MOV R17, RZ, RZ, -R4 ;  /* 0x000000ffff117224 */ /* 0x000fe200078e0a04 */
[----:B------:R-:W-:-:S03]  /*1640*/  LOP3.LUT R5, R26, R5, RZ, 0xc0, !PT ;  /* 0x000000051a057212 */ /* 0x000fc600078ec0ff */
[----:B------:R-:W-:Y:S02]  /*1650*/  IMAD R0, R0, R4, R15 ;  /* 0x0000000400007224 */ /* 0x000fe400078e020f */
[----:B---3--:R-:W-:Y:S02]  /*1660*/  IMAD R4, R17, R32, R40 ;  /* 0x0000002011047224 */ /* 0x008fe400078e0228 */
[----:B--2---:R-:W-:Y:S02]  /*1670*/  IMAD R0, R0, R33, R23 ;  /* 0x0000002100007224 */ /* 0x004fe400078e0217 */
[----:B------:R-:W-:Y:S02]  /*1680*/  IMAD R5, R4, R29, R5 ;  /* 0x0000001d04057224 */ /* 0x000fe400078e0205 */
[----:B------:R-:W-:-:S03]  /*1690*/  IMAD.MOV.U32 R15, RZ, RZ, 0x1 ;  /* 0x00000001ff0f7424 */ /* 0x000fc600078e00ff */
[----:B------:R-:W-:Y:S02]  /*16a0*/  SEL R4, R5, R0, !P4 ;  /* 0x0000000005047207 */ /* 0x000fe40006000000 */
[----:B------:R-:W-:Y:S01]  /*16b0*/  SEL R0, R0, R5, !P4 ;  /* 0x0000000500007207 */ /* 0x000fe20006000000 */
[----:B------:R-:W-:-:S07]  /*16c0*/  IMAD.MOV.U32 R5, RZ, RZ, R37 ;  /* 0x000000ffff057224 */ /* 0x000fce00078e0025 */
.L_x_13:
[----:B------:R-:W-:Y:S05]  /*16d0*/  @!P3 BRA `(.L_x_16) ;  /* 0x00000000000cb947 */ /* 0x000fea0003800000 */
[----:B------:R-:W-:Y:S01]  /*16e0*/  UCGABAR_WAIT ;  /* 0x0000000000007dc7 */ /* 0x000fe20008000000 */
[----:B------:R-:W-:Y:S01]  /*16f0*/  CCTL.IVALL ;  /* 0x00000000ff00798f */ /* 0x000fe20002000000 */
[----:B------:R-:W-:Y:S05]  /*1700*/  BRA `(.L_x_17) ;  /* 0x0000000000047947 */ /* 0x000fea0003800000 */
.L_x_16:
[----:B------:R-:W-:Y:S06]  /*1710*/  BAR.SYNC.DEFER_BLOCKING 0x0 ;  /* 0x0000000000007b1d */ /* 0x000fec0000010000 */
.L_x_17:
[----:B------:R-:W-:Y:S05]  /*1720*/  @!P2 BRA `(.L_x_18) ;  /* 0x0000003c00c8a947 */ /* 0x000fea0003800000 */
[----:B------:R-:W-:-:S13]  /*1730*/  ISETP.GT.U32.AND P1, PT, R39, 0x1, PT ;  /* 0x000000012700780c */ /* 0x000fda0003f24070 */
[----:B------:R-:W-:Y:S05]  /*1740*/  @P1 EXIT ;  /* 0x000000000000194d */ /* 0x000fea0003800000 */
.L_x_19:
[----:B------:R-:W-:-:S08]  /*1750*/  NOP ;  /* 0x0000000000007918 */ /* 0x000fd00000000000 */
[----:B------:R-:W0:Y:S02]  /*1760*/  USETMAXREG.TRY_ALLOC.CTAPOOL UP0, 0xe8 ;  /* 0x000000e8000079c8 */ /* 0x000e240008000600 */
[----:B0-----:R-:W-:-:S13]  /*1770*/  PLOP3.LUT P1, PT, PT, PT, UP0, 0x80, 0x0 ;  /* 0x000000000000781c */ /* 0x001fda0003f2f008 */
[----:B------:R-:W-:Y:S05]  /*1780*/  @!P1 BRA `(.L_x_19) ;  /* 0xfffffffc00f09947 */ /* 0x000fea000383ffff */
[----:B------:R-:W-:-:S13]  /*1790*/  LOP3.LUT P1, RZ, R15, 0xff, RZ, 0xc0, !PT ;  /* 0x000000ff0fff7812 */ /* 0x000fda000782c0ff */
[----:B------:R-:W-:Y:S05]  /*17a0*/  @!P1 EXIT ;  /* 0x000000000000994d */ /* 0x000fea0003800000 */
[----:B------:R-:W0:Y:S01]  /*17b0*/  S2UR UR8, SR_CgaCtaId ;  /* 0x00000000000879c3 */ /* 0x000e220000008800 */
[-C--:B------:R-:W-:Y:S01]  /*17c0*/  LEA.HI R15, R24, R11.reuse, RZ, 0x2 ;  /* 0x0000000b180f7211 */ /* 0x080fe200078f10ff */
[----:B------:R-:W-:Y:S01]  /*17d0*/  ULDC.64 UR6, c[0x0][0x6c8] ;  /* 0x0001b20000067ab9 */ /* 0x000fe20000000a00 */
[-C--:B------:R-:W-:Y:S01]  /*17e0*/  LEA.HI R10, R11, R11.reuse, RZ, 0x1 ;  /* 0x0000000b0b0a7211 */ /* 0x080fe200078f08ff */
[----:B------:R-:W-:Y:S01]  /*17f0*/  USHF.L.U64.HI UR12, UR6, 0x5, UR7 ;  /* 0x00000005060c7899 */ /* 0x000fe20008010207 */
[----:B------:R-:W-:Y:S01]  /*1800*/  LOP3.LUT R20, R15, 0xfffffffc, RZ, 0xc0, !PT ;  /* 0xfffffffc0f147812 */ /* 0x000fe200078ec0ff */
[----:B------:R-:W-:Y:S01]  /*1810*/  UMOV UR15, 0x400 ;  /* 0x00000400000f7882 */ /* 0x000fe20000000000 */
[----:B------:R-:W-:Y:S01]  /*1820*/  LOP3.LUT R16, R10, 0x7ffffe, RZ, 0xc0, !PT ;  /* 0x007ffffe0a107812 */ /* 0x000fe200078ec0ff */
[----:B------:R-:W1:Y:S01]  /*1830*/  LDC R21, c[0x0][0x758] ;  /* 0x0001d600ff157b82 */ /* 0x000e620000000800 */
[--C-:B------:R-:W-:Y:S01]  /*1840*/  SHF.R.S32.HI R17, RZ, 0x2, R15.reuse ;  /* 0x00000002ff117819 */ /* 0x100fe2000001140f */
[C---:B------:R-:W-:Y:S01]  /*1850*/  IMAD.IADD R20, R11.reuse, 0x1, -R20 ;  /* 0x000000010b147824 */ /* 0x040fe200078e0a14 */
[----:B------:R-:W-:Y:S01]  /*1860*/  SHF.R.S32.HI R18, RZ, 0x1f, R15 ;  /* 0x0000001fff127819 */ /* 0x000fe2000001140f */
[----:B------:R-:W-:Y:S01]  /*1870*/  IMAD.IADD R16, R11, 0x1, -R16 ;  /* 0x000000010b107824 */ /* 0x000fe200078e0a10 */
[----:B------:R-:W-:Y:S01]  /*1880*/  LEA.HI R24, R24, R11, RZ, 0x5 ;  /* 0x0000000b18187211 */ /* 0x000fe200078f28ff */
[----:B------:R-:W-:Y:S01]  /*1890*/  UIADD3 UR7, UR16, -0x1, URZ ;  /* 0xffffffff10077890 */ /* 0x000fe2000fffe03f */
[----:B------:R-:W-:Y:S01]  /*18a0*/  LEA.HI R18, R18, R17, RZ, 0x3 ;  /* 0x0000001112127211 */ /* 0x000fe200078f18ff */
[----:B------:R-:W3:Y:S01]  /*18b0*/  LDC R19, c[0x0][0x288] ;  /* 0x0000a200ff137b82 */ /* 0x000ee20000000800 */
[----:B------:R-:W-:Y:S01]  /*18c0*/  SHF.R.S32.HI R11, RZ, 0x1, R10 ;  /* 0x00000001ff0b7819 */ /* 0x000fe2000001140a */
[----:B------:R-:W-:Y:S01]  /*18d0*/  USHF.L.U32 UR13, UR6, 0x5, URZ ;  /* 0x00000005060d7899 */ /* 0x000fe2000800063f */
[----:B------:R-:W-:Y:S01]  /*18e0*/  LOP3.LUT R18, R18, 0xfffffff8, RZ, 0xc0, !PT ;  /* 0xfffffff812127812 */ /* 0x000fe200078ec0ff */
[----:B------:R-:W-:Y:S01]  /*18f0*/  USHF.L.U32 UR6, UR7, 0x3, URZ ;  /* 0x0000000307067899 */ /* 0x000fe2000800063f */
[----:B------:R-:W-:Y:S01]  /*1900*/  LEA.HI R10, R10, R11, RZ, 0x1 ;  /* 0x0000000b0a0a7211 */ /* 0x000fe200078f08ff */
[----:B------:R-:W-:Y:S01]  /*1910*/  UISETP.NE.AND UP0, UPT, UR7, URZ, UPT ;  /* 0x0000003f0700728c */ /* 0x000fe2000bf05270 */
[----:B------:R-:W-:Y:S01]  /*1920*/  SHF.R.S32.HI R15, RZ, 0x5, R24 ;  /* 0x00000005ff0f7819 */ /* 0x000fe20000011418 */
[----:B------:R-:W-:Y:S01]  /*1930*/  IMAD.IADD R18, R17, 0x1, -R18 ;  /* 0x0000000111127824 */ /* 0x000fe200078e0a12 */
[----:B------:R-:W-:Y:S01]  /*1940*/  LOP3.LUT R10, R10, 0x7fffffe, RZ, 0xc0, !PT ;  /* 0x07fffffe0a0a7812 */ /* 0x000fe200078ec0ff */
[----:B0-----:R-:W-:Y:S01]  /*1950*/  ULEA UR15, UR8, UR15, 0x18 ;  /* 0x0000000f080f7291 */ /* 0x001fe2000f8ec03f */
[----:B------:R-:W-:Y:S01]  /*1960*/  SHF.L.U64.HI R12, R8, 0x1, R12 ;  /* 0x00000001080c7819 */ /* 0x000fe2000001020c */
[----:B------:R-:W-:Y:S01]  /*1970*/  IMAD R17, R15, 0x2, R16 ;  /* 0x000000020f117824 */ /* 0x000fe200078e0210 */
[----:B------:R-:W-:Y:S01]  /*1980*/  USEL UR9, URZ, 0x1, UP0 ;  /* 0x000000013f097887 */ /* 0x000fe20008000000 */
[----:B------:R-:W-:Y:S01]  /*1990*/  IMAD.IADD R11, R11, 0x1, -R10 ;  /* 0x000000010b0b7824 */ /* 0x000fe200078e0a0a */
[----:B------:R-:W-:Y:S01]  /*19a0*/  UIADD3 UR7, UR15, 0x300, URZ ;  /* 0x000003000f077890 */ /* 0x000fe2000fffe03f */
[--C-:B------:R-:W-:Y:S01]  /*19b0*/  IMAD R16, R17, 0x8, R18.reuse ;  /* 0x0000000811107824 */ /* 0x100fe200078e0212 */
[----:B------:R-:W-:Y:S01]  /*19c0*/  UIADD3 UR8, UR15, 0x11300, URZ ;  /* 0x000113000f087890 */ /* 0x000fe2000fffe03f */
[C-C-:B------:R-:W-:Y:S01]  /*19d0*/  IMAD R10, R15.reuse, 0x10, R18.reuse ;  /* 0x000000100f0a7824 */ /* 0x140fe200078e0212 */
[----:B------:R-:W-:Y:S01]  /*19e0*/  USHF.R.U32.HI UR7, URZ, 0x4, UR7 ;  /* 0x000000043f077899 */ /* 0x000fe20008011607 */
[----:B------:R-:W-:Y:S01]  /*19f0*/  IMAD R22, R15, -0x10, -R18 ;  /* 0xfffffff00f167824 */ /* 0x000fe200078e0a12 */
[----:B------:R-:W-:Y:S01]  /*1a00*/  USHF.R.U32.HI UR8, URZ, 0x4, UR8 ;  /* 0x000000043f087899 */ /* 0x000fe20008011608 */
[----:B------:R-:W-:Y:S01]  /*1a10*/  IMAD.MOV.U32 R18, RZ, RZ, -0x1 ;  /* 0xffffffffff127424 */ /* 0x000fe200078e00ff */
[----:B------:R-:W-:Y:S01]  /*1a20*/  VIMNMX R15, RZ, UR14, PT ;  /* 0x0000000eff0f7c48 */ /* 0x000fe2000bfe0100 */
[----:B------:R-:W-:Y:S01]  /*1a30*/  IMAD R11, R16, 0x2, R11 ;  /* 0x00000002100b7824 */ /* 0x000fe200078e020b */
[----:B------:R-:W-:Y:S01]  /*1a40*/  ULDC UR10, c[0x0][0x284] ;  /* 0x0000a100000a7ab9 */ /* 0x000fe20000000800 */
[----:B------:R-:W-:Y:S01]  /*1a50*/  UIADD3 UR24, UR15, 0x230, URZ ;  /* 0x000002300f187890 */ /* 0x000fe2000fffe03f */
[----:B-1----:R-:W-:Y:S01]  /*1a60*/  SHF.L.U32 R18, R18, R21, RZ ;  /* 0x0000001512127219 */ /* 0x002fe200000006ff */
[----:B------:R-:W-:Y:S01]  /*1a70*/  IMAD.SHL.U32 R21, R11, 0x20, RZ ;  /* 0x000000200b157824 */ /* 0x000fe200078e00ff */
[----:B------:R-:W-:Y:S01]  /*1a80*/  ULOP3.LUT UR6, UR6, 0x8, URZ, 0xc0, !UPT ;  /* 0x0000000806067892 */ /* 0x000fe2000f8ec03f */
[C---:B---3--:R-:W-:Y:S01]  /*1a90*/  IMAD R19, R20.reuse, -0x2, R19 ;  /* 0xfffffffe14137824 */ /* 0x048fe200078e0213 */
[----:B------:R-:W-:Y:S01]  /*1aa0*/  UIADD3 UR25, UP1, UR13, 0x20, URZ ;  /* 0x000000200d197890 */ /* 0x000fe2000ff3e03f */
[----:B------:R-:W-:Y:S01]  /*1ab0*/  IMAD.WIDE R16, R20, 0x2, RZ ;  /* 0x0000000214107825 */ /* 0x000fe200078e02ff */
[----:B------:R-:W-:Y:S01]  /*1ac0*/  ULOP3.LUT UR7, UR7, 0x3fff, URZ, 0xc0, !UPT ;  /* 0x00003fff07077892 */ /* 0x000fe2000f8ec03f */
[----:B------:R-:W-:Y:S01]  /*1ad0*/  LOP3.LUT R23, R6, 0x1, RZ, 0xfc, !PT ;  /* 0x0000000106177812 */ /* 0x000fe200078efcff */
[----:B------:R-:W-:Y:S01]  /*1ae0*/  ULOP3.LUT UR8, UR8, 0x3fff, URZ, 0xc0, !UPT ;  /* 0x00003fff08087892 */ /* 0x000fe2000f8ec03f */
[----:B------:R-:W-:Y:S01]  /*1af0*/  IADD3 R15, -R15, UR14, RZ ;  /* 0x0000000e0f0f7c10 */ /* 0x000fe2000fffe1ff */
[----:B------:R-:W-:Y:S01]  /*1b00*/  IMAD.U32 R57, RZ, RZ, UR9 ;  /* 0x00000009ff397e24 */ /* 0x000fe2000f8e00ff */
[----:B------:R-:W-:Y:S01]  /*1b10*/  LOP3.LUT R18, RZ, R18, RZ, 0x33, !PT ;  /* 0x00000012ff127212 */ /* 0x000fe200078e33ff */
[----:B------:R-:W-:Y:S01]  /*1b20*/  VIADD R20, R22, UR10 ;  /* 0x0000000a16147c36 */ /* 0x000fe20008000000 */
[----:B------:R-:W-:Y:S01]  /*1b30*/  SHF.R.S32.HI R11, RZ, 0x1f, R10 ;  /* 0x0000001fff0b7819 */ /* 0x000fe2000001140a */
[----:B------:R-:W-:Y:S01]  /*1b40*/  USHF.L.U32 UR21, UR14, 0x1, URZ ;  /* 0x000000010e157899 */ /* 0x000fe2000800063f */
[----:B------:R-:W-:Y:S01]  /*1b50*/  SHF.R.S32.HI R21, RZ, 0x3, R21 ;  /* 0x00000003ff157819 */ /* 0x000fe20000011415 */
[----:B------:R-:W-:-:S02]  /*1b60*/  ULEA UR16, UR16, UR24, 0x3 ;  /* 0x0000001810107291 */ /* 0x000fc4000f8e183f */
[----:B------:R-:W-:Y:S02]  /*1b70*/  ULOP3.LUT UR26, UR6, 0x8, URZ, 0x3c, !UPT ;  /* 0x00000008061a7892 */ /* 0x000fe4000f8e3c3f */
[----:B------:R-:W-:Y:S02]  /*1b80*/  ULOP3.LUT UR17, UR6, 0x18, URZ, 0x3c, !UPT ;  /* 0x0000001806117892 */ /* 0x000fe4000f8e3c3f */
[----:B------:R-:W-:Y:S02]  /*1b90*/  UIADD3.X UR27, URZ, UR12, URZ, UP1, !UPT ;  /* 0x0000000c3f1b7290 */ /* 0x000fe40008ffe43f */
[----:B------:R-:W-:Y:S02]  /*1ba0*/  ULOP3.LUT UR18, UR7, 0x10000, URZ, 0xfc, !UPT ;  /* 0x0001000007127892 */ /* 0x000fe4000f8efc3f */
[----:B------:R-:W-:-:S12]  /*1bb0*/  ULOP3.LUT UR19, UR8, 0x10000, URZ, 0xfc, !UPT ;  /* 0x0001000008137892 */ /* 0x000fd8000f8efc3f */
.L_x_100:
[----:B------:R-:W-:Y:S01]  /*1bc0*/  SHF.L.U32 R24, R57, 0x1f, RZ ;  /* 0x0000001f39187819 */ /* 0x000fe200000006ff */
[----:B------:R-:W-:Y:S01]  /*1bd0*/  IMAD.MOV.U32 R22, RZ, RZ, RZ ;  /* 0x000000ffff167224 */ /* 0x000fe200078e00ff */
[----:B------:R-:W-:Y:S02]  /*1be0*/  ISETP.GE.AND P2, PT, R15, 0x1, PT ;  /* 0x000000010f00780c */ /* 0x000fe40003f46270 */
[----:B0-----:R-:W0:Y:S02]  /*1bf0*/  SYNCS.PHASECHK.TRANS64.TRYWAIT P1, [UR16+-0x8], R24 ;  /* 0xfffff818ff0075a7 */ /* 0x001e240008020150 */
[----:B01---5:R-:W-:Y:S09]  /*1c00*/  @!P1 BRA `(.L_x_20) ;  /* 0x0000005c000c9947 */ /* 0x023ff20003800000 */
.L_x_152:
[----:B------:R-:W-:Y:S01]  /*1c10*/  UMOV UR6, URZ ;  /* 0x0000003f00067c82 */ /* 0x000fe20008000000 */
[----:B------:R-:W-:Y:S01]  /*1c20*/  IMAD.MOV.U32 R56, RZ, RZ, RZ ;  /* 0x000000ffff387224 */ /* 0x000fe200078e00ff */
[----:B------:R-:W-:Y:S02]  /*1c30*/  CS2R R58, SRZ ;  /* 0x00000000003a7805 */ /* 0x000fe4000001ff00 */
[----:B------:R-:W-:Y:S02]  /*1c40*/  CS2R R60, SRZ ;  /* 0x00000000003c7805 */ /* 0x000fe4000001ff00 */
[----:B------:R-:W-:Y:S02]  /*1c50*/  CS2R R62, SRZ ;  /* 0x00000000003e7805 */ /* 0x000fe4000001ff00 */
[----:B------:R-:W-:Y:S01]  /*1c60*/  CS2R R64, SRZ ;  /* 0x0000000000407805 */ /* 0x000fe2000001ff00 */
[----:B------:R-:W-:Y:S01]  /*1c70*/  IMAD.MOV.U32 R66, RZ, RZ, RZ ;  /* 0x000000ffff427224 */ /* 0x000fe200078e00ff */
[----:B0-----:R-:W-:Y:S01]  /*1c80*/  CS2R R24, SRZ ;  /* 0x0000000000187805 */ /* 0x001fe2000001ff00 */
[----:B------:R-:W-:Y:S01]  /*1c90*/  IMAD.MOV.U32 R68, RZ, RZ, RZ ;  /* 0x000000ffff447224 */ /* 0x000fe200078e00ff */
[----:B------:R-:W-:Y:S01]  /*1ca0*/  CS2R R26, SRZ ;  /* 0x00000000001a7805 */ /* 0x000fe2000001ff00 */
        /* <DEDUP_REMOVED lines=28> */
[----:B------:R-:W-:-:S02]  /*1e70*/  IMAD.MOV.U32 R98, RZ, RZ, RZ ;  /* 0x000000ffff627224 */ /* 0x000fc400078e00ff */
[----:B------:R-:W-:Y:S02]  /*1e80*/  IMAD.MOV.U32 R100, RZ, RZ, RZ ;  /* 0x000000ffff647224 */ /* 0x000fe400078e00ff */
[----:B------:R-:W-:Y:S02]  /*1e90*/  IMAD.MOV.U32 R102, RZ, RZ, RZ ;  /* 0x000000ffff667224 */ /* 0x000fe400078e00ff */
[----:B------:R-:W-:Y:S02]  /*1ea0*/  IMAD.MOV.U32 R104, RZ, RZ, RZ ;  /* 0x000000ffff687224 */ /* 0x000fe400078e00ff */
[----:B------:R-:W-:Y:S02]  /*1eb0*/  IMAD.MOV.U32 R106, RZ, RZ, RZ ;  /* 0x000000ffff6a7224 */ /* 0x000fe400078e00ff */
[----:B------:R-:W-:Y:S01]  /*1ec0*/  IMAD.MOV.U32 R108, RZ, RZ, RZ ;  /* 0x000000ffff6c7224 */ /* 0x000fe200078e00ff */
[----:B------:R-:W-:Y:S06]  /*1ed0*/  @!P2 BRA `(.L_x_21) ;  /* 0x000000040074a947 */ /* 0x000fec0003800000 */
[----:B------:R-:W-:Y:S01]  /*1ee0*/  IMAD.MOV.U32 R22, RZ, RZ, RZ ;  /* 0x000000ffff167224 */ /* 0x000fe200078e00ff */
[----:B------:R-:W-:Y:S01]  /*1ef0*/  UMOV UR6, URZ ;  /* 0x0000003f00067c82 */ /* 0x000fe20008000000 */
[----:B------:R-:W-:Y:S01]  /*1f00*/  IMAD.MOV.U32 R67, RZ, RZ, R15 ;  /* 0x000000ffff437224 */ /* 0x000fe200078e000f */
[----:B------:R-:W-:Y:S01]  /*1f10*/  UPLOP3.LUT UP0, UPT, UPT, UPT, UPT, 0x40, 0x0 ;  /* 0x000000000000789c */ /* 0x000fe20003f0e870 */
[----:B------:R-:W-:Y:S01]  /*1f20*/  IMAD.U32 R75, RZ, RZ, UR4 ;  /* 0x00000004ff4b7e24 */ /* 0x000fe2000f8e00ff */
[----:B------:R-:W-:Y:S01]  /*1f30*/  UMOV UR20, UR5 ;  /* 0x0000000500147c82 */ /* 0x000fe20008000000 */
[----:B------:R-:W-:Y:S01]  /*1f40*/  IMAD.U32 R69, RZ, RZ, UR5 ;  /* 0x00000005ff457e24 */ /* 0x000fe2000f8e00ff */
[----:B------:R-:W-:Y:S01]  /*1f50*/  UMOV UR7, URZ ;  /* 0x0000003f00077c82 */ /* 0x000fe20008000000 */
[----:B------:R-:W-:-:S06]  /*1f60*/  ULDC UR28, c[0x0][0x644] ;  /* 0x00019100001c7ab9 */ /* 0x000fcc0000000800 */
.L_x_29:
[----:B------:R-:W-:-:S13]  /*1f70*/  ISETP.NE.AND P2, PT, R23, 0x3, PT ;  /* 0x000000031700780c */ /* 0x000fda0003f45270 */
[----:B01----:R-:W-:Y:S05]  /*1f80*/  @!P2 BRA `(.L_x_22) ;  /* 0x000000000004a947 */ /* 0x003fea0003800000 */
[----:B------:R-:W-:Y:S01]  /*1f90*/  BPT.TRAP 0x1 ;  /* 0x000000040000795c */ /* 0x000fe20000300000 */
.L_x_22:
[----:B------:R-:W-:Y:S01]  /*1fa0*/  ULEA UR8, UR20, UR15, 0x3 ;  /* 0x0000000f14087291 */ /* 0x000fe2000f8e183f */
[----:B------:R-:W-:-:S08]  /*1fb0*/  SHF.L.U32 R73, R75, 0x1f, RZ ;  /* 0x0000001f4b497819 */ /* 0x000fd000000006ff */
[----:B------:R0:W1:Y:S01]  /*1fc0*/  SYNCS.PHASECHK.TRANS64.TRYWAIT P1, [UR8], R73 ;  /* 0x00000049ff0075a7 */ /* 0x0000620008020148 */
[----:B------:R-:W-:Y:S05]  /*1fd0*/  @!P2 BRA `(.L_x_23) ;  /* 0x000000000004a947 */ /* 0x000fea0003800000 */
[----:B------:R-:W-:Y:S01]  /*1fe0*/  BPT.TRAP 0x1 ;  /* 0x000000040000795c */ /* 0x000fe20000300000 */
.L_x_23:
[----:B------:R-:W-:-:S04]  /*1ff0*/  IMAD.U32 R110, RZ, RZ, UR20 ;  /* 0x00000014ff6e7e24 */ /* 0x000fc8000f8e00ff */
[----:B------:R-:W-:Y:S01]  /*2000*/  IMAD R71, R110, 0x200, R21 ;  /* 0x000002006e477824 */ /* 0x000fe200078e0215 */
[----:B-1----:R-:W-:Y:S06]  /*2010*/  @P1 BRA `(.L_x_24) ;  /* 0x0000000000081947 */ /* 0x002fec0003800000 */
[----:B------:R-:W1:Y:S02]  /*2020*/  SYNCS.PHASECHK.TRANS64.TRYWAIT P1, [UR8], R73 ;  /* 0x00000049ff0075a7 */ /* 0x000e640008020148 */
[----:B-1----:R-:W-:Y:S05]  /*2030*/  @!P1 BRA `(.L_x_25) ;  /* 0x0000005800189947 */ /* 0x002fea0003800000 */
.L_x_24:
[----:B------:R-:W3:Y:S01]  /*2040*/  LDS R71, [R71+UR15+0x33300] ;  /* 0x0333000f47477984 */ /* 0x000ee20008000800 */
[----:B------:R-:W-:Y:S02]  /*2050*/  USEL UR7, UR7, URZ, !UP0 ;  /* 0x0000003f07077287 */ /* 0x000fe4000c000000 */
[----:B------:R-:W-:Y:S02]  /*2060*/  ULEA UR8, UR20, UR18, 0x7 ;  /* 0x0000001214087291 */ /* 0x000fe4000f8e383f */
[----:B------:R-:W-:Y:S02]  /*2070*/  UISETP.NE.U32.AND UP0, UPT, UR7, URZ, UPT ;  /* 0x0000003f0700728c */ /* 0x000fe4000bf05070 */
[----:B------:R-:W-:Y:S01]  /*2080*/  ULEA UR10, UR20, UR19, 0x8 ;  /* 0x00000013140a7291 */ /* 0x000fe2000f8e403f */
[----:B------:R-:W-:Y:S01]  /*2090*/  UMOV UR9, 0xc0000010 ;  /* 0xc000001000097882 */ /* 0x000fe20000000000 */
[----:B------:R-:W-:Y:S01]  /*20a0*/  UMOV UR11, 0x80000020 ;  /* 0x80000020000b7882 */ /* 0x000fe20000000000 */
[----:B------:R-:W-:Y:S01]  /*20b0*/  UIADD3 UR6, UR6, 0x1, URZ ;  /* 0x0000000106067890 */ /* 0x000fe2000fffe03f */
[----:B---3--:R-:W-:-:S06]  /*20c0*/  WARPGROUP.ARRIVE ;  /* 0x00000000000079c5 */ /* 0x008fcc0000000000 */
[----:B------:R-:W-:Y:S01]  /*20d0*/  QGMMA.SP.64x64x64.F32.E4M3.E4M3 R24, gdesc[UR8], R24, UP0, R71, gsb0 ;  /* 0x04e04700081879f3 */ /* 0x000fe2000b800a18 */
[----:B------:R-:W-:-:S04]  /*20e0*/  UISETP.NE.AND UP0, UPT, UR6, UR28, UPT ;  /* 0x0000001c0600728c */ /* 0x000fc8000bf05270 */
[----:B------:R-:W-:-:S04]  /*20f0*/  USEL UR7, URZ, 0x1, UP0 ;  /* 0x000000013f077887 */ /* 0x000fc80008000000 */
[----:B------:R-:W-:-:S06]  /*2100*/  UISETP.NE.AND UP0, UPT, UR7, URZ, UPT ;  /* 0x0000003f0700728c */ /* 0x000fcc000bf05270 */
[----:B------:R-:W-:Y:S01]  /*2110*/  PLOP3.LUT P1, PT, PT, PT, UP0, 0x80, 0x0 ;  /* 0x000000000000781c */ /* 0x000fe20003f2f008 */
[----:B------:R-:W-:-:S12]  /*2120*/  WARPGROUP.DEPBAR.LE gsb0, 0x0 ;  /* 0x00008000000079c5 */ /* 0x000fd80000010000 */
[----:B------:R-:W-:Y:S05]  /*2130*/  @!P1 BRA `(.L_x_26) ;  /* 0x0000000000889947 */ /* 0x000fea0003800000 */
[----:B------:R-:W-:Y:S01]  /*2140*/  FADD R65, R24, R65 ;  /* 0x0000004118417221 */ /* 0x000fe20000000000 */
[----:B------:R-:W-:-:S01]  /*2150*/  FADD R108, R25, R108 ;  /* 0x0000006c196c7221 */ /* 0x000fc20000000000 */
        /* <DEDUP_REMOVED lines=30> */
[----:B------:R-:W-:-:S02]  /*2340*/  WARPGROUP.DEPBAR.LE gsb0, 0x0 ;  /* 0x00008000000079c5 */ /* 0x000fc40000010000 */
[----:B------:R-:W-:-:S05]  /*2350*/  UMOV UR6, URZ ;  /* 0x0000003f00067c82 */ /* 0x000fca0008000000 */
.L_x_26:
[----:B------:R-:W-:Y:S05]  /*2360*/  @!P2 BRA `(.L_x_27) ;  /* 0x000000000004a947 */ /* 0x000fea0003800000 */
[----:B------:R-:W-:Y:S01]  /*2370*/  BPT.TRAP 0x1 ;  /* 0x000000040000795c */ /* 0x000fe20000300000 */
.L_x_27:
[----:B------:R-:W-:Y:S02]  /*2380*/  @P0 LEA R71, R69, UR15, 0x3 ;  /* 0x0000000f45470c11 */ /* 0x000fe4000f8e18ff */
[----:B------:R-:W-:-:S03]  /*2390*/  ISETP.GT.U32.AND P1, PT, R6, 0x1, PT ;  /* 0x000000010600780c */ /* 0x000fc60003f24070 */
[----:B-1----:R-:W-:-:S05]  /*23a0*/  @P0 VIADD R110, R71, 0x110 ;  /* 0x00000110476e0836 */ /* 0x002fca0000000000 */
[----:B------:R-:W-:-:S04]  /*23b0*/  @P0 PRMT R110, R7, 0x654, R110 ;  /* 0x00000654076e0816 */ /* 0x000fc8000000006e */
[----:B------:R1:W-:Y:S01]  /*23c0*/  @P0 SYNCS.ARRIVE.TRANS64.RED.A1T0 RZ, [R110+URZ], RZ ;  /* 0x000000ff6eff09a7 */ /* 0x0003e2000810043f */
[----:B------:R-:W-:Y:S05]  /*23d0*/  @P1 BRA `(.L_x_28) ;  /* 0x0000000000041947 */ /* 0x000fea0003800000 */
[----:B------:R-:W-:Y:S01]  /*23e0*/  BPT.TRAP 0x1 ;  /* 0x000000040000795c */ /* 0x000fe20000300000 */
.L_x_28:
[----:B------:R-:W-:Y:S01]  /*23f0*/  UIADD3 UR20, UR20, 0x1, URZ ;  /* 0x0000000114147890 */ /* 0x000fe2000fffe03f */
[----:B------:R-:W-:Y:S01]  /*2400*/  ISETP.GT.AND P2, PT, R67, 0x1, PT ;  /* 0x000000014300780c */ /* 0x000fe20003f44270 */
[----:B------:R-:W-:Y:S02]  /*2410*/  VIADD R69, R69, 0x1 ;  /* 0x0000000145457836 */ /* 0x000fe40000000000 */
[----:B------:R-:W-:Y:S01]  /*2420*/  UISETP.NE.AND UP1, UPT, UR20, 0x22, UPT ;  /* 0x000000221400788c */ /* 0x000fe2000bf25270 */
[----:B------:R-:W-:Y:S02]  /*2430*/  VIADD R67, R67, 0xffffffff ;  /* 0xffffffff43437836 */ /* 0x000fe40000000000 */
[C---:B------:R-:W-:Y:S01]  /*2440*/  ISETP.NE.AND P1, PT, R69.reuse, 0x22, PT ;  /* 0x000000224500780c */ /* 0x040fe20003f25270 */
[----:B------:R-:W-:Y:S02]  /*2450*/  USEL UR7, URZ, 0x1, UP1 ;  /* 0x000000013f077887 */ /* 0x000fe40008800000 */
[----:B------:R-:W-:Y:S01]  /*2460*/  USEL UR20, UR20, URZ, UP1 ;  /* 0x0000003f14147287 */ /* 0x000fe20008800000 */
[----:B------:R-:W-:-:S03]  /*2470*/  SEL R69, R69, RZ, P1 ;  /* 0x000000ff45457207 */ /* 0x000fc60000800000 */
[----:B------:R-:W-:Y:S01]  /*2480*/  LOP3.LUT R75, R75, UR7, RZ, 0x3c, !PT ;  /* 0x000000074b4b7c12 */ /* 0x000fe2000f8e3cff */
[----:B------:R-:W-:Y:S01]  /*2490*/  UMOV UR7, 0x1 ;  /* 0x0000000100077882 */ /* 0x000fe20000000000 */
[----:B------:R-:W-:Y:S06]  /*24a0*/  @P2 BRA `(.L_x_29) ;  /* 0xfffffff800b02947 */ /* 0x000fec000383ffff */
.L_x_21:
[----:B------:R-:W-:Y:S01]  /*24b0*/  UISETP.NE.AND UP0, UPT, UR6, URZ, UPT ;  /* 0x0000003f0600728c */ /* 0x000fe2000bf05270 */
[----:B------:R-:W-:Y:S01]  /*24c0*/  IMAD.U32 R69, RZ, RZ, UR26 ;  /* 0x0000001aff457e24 */ /* 0x000fe2000f8e00ff */
[----:B------:R-:W-:Y:S02]  /*24d0*/  SHF.L.U32 R67, R57, 0x1f, RZ ;  /* 0x0000001f39437819 */ /* 0x000fe400000006ff */
[----:B------:R-:W-:-:S06]  /*24e0*/  USEL UR6, URZ, 0x1, !UP0 ;  /* 0x000000013f067887 */ /* 0x000fcc000c000000 */
[----:B------:R-:W-:-:S13]  /*24f0*/  ISETP.NE.AND P1, PT, RZ, UR6, PT ;  /* 0x00000006ff007c0c */ /* 0x000fda000bf25270 */
[----:B------:R-:W-:Y:S05]  /*2500*/  @!P1 BRA `(.L_x_30) ;  /* 0x0000000000849947 */ /* 0x000fea0003800000 */
[----:B------:R-:W-:Y:S01]  /*2510*/  FADD R65, R24, R65 ;  /* 0x0000004118417221 */ /* 0x000fe20000000000 */
        /* <DEDUP_REMOVED lines=31> */
[----:B------:R-:W-:-:S06]  /*2710*/  WARPGROUP.DEPBAR.LE gsb0, 0x0 ;  /* 0x00008000000079c5 */ /* 0x000fcc0000010000 */
.L_x_30:
[----:B------:R3:W-:Y:S01]  /*2720*/  SYNCS.ARRIVE.TRANS64.A1T0 RZ, [R69+UR24], RZ ;  /* 0x000000ff45ff79a7 */ /* 0x0007e20008100018 */
[----:B------:R-:W-:Y:S02]  /*2730*/  WARPGROUP.DEPBAR.LE gsb0, 0x0 ;  /* 0x00008000000079c5 */ /* 0x000fe40000010000 */
[----:B------:R-:W-:Y:S01]  /*2740*/  UIADD3 UR5, UR5, UR21, URZ ;  /* 0x0000001505057290 */ /* 0x000fe2000fffe03f */
[----:B------:R-:W-:Y:S01]  /*2750*/  SHF.R.S32.HI R28, RZ, 0x1f, R5 ;  /* 0x0000001fff1c7819 */ /* 0x000fe20000011405 */
[----:B------:R-:W-:Y:S02]  /*2760*/  UISETP.GE.U32.AND UP1, UPT, UR21, 0x22, UPT ;  /* 0x000000221500788c */ /* 0x000fe4000bf26070 */
[----:B------:R-:W-:Y:S01]  /*2770*/  UISETP.GT.U32.AND UP0, UPT, UR5, 0x21, UPT ;  /* 0x000000210500788c */ /* 0x000fe2000bf04070 */
[----:B------:R-:W0:Y:S01]  /*2780*/  SYNCS.PHASECHK.TRANS64.TRYWAIT P1, [UR16+0x8], R67 ;  /* 0x00000843ff0075a7 */ /* 0x000e220008020150 */
[----:B------:R-:W-:Y:S02]  /*2790*/  UIMAD.WIDE.U32 UR6, UR5, -0xf0f0f0f, URZ ;  /* 0xf0f0f0f1050678a5 */ /* 0x000fe4000f8e003f */
[----:B------:R-:W-:-:S02]  /*27a0*/  UISETP.LT.U32.AND UP0, UPT, UR21, 0x22, UP0 ;  /* 0x000000221500788c */ /* 0x000fc40008701070 */
[----:B------:R-:W-:Y:S02]  /*27b0*/  USHF.R.U32.HI UR6, URZ, 0x5, UR7 ;  /* 0x000000053f067899 */ /* 0x000fe40008011607 */
[----:B------:R-:W-:Y:S02]  /*27c0*/  USEL UR8, URZ, 0x1, !UP0 ;  /* 0x000000013f087887 */ /* 0x000fe4000c000000 */
[----:B------:R-:W-:Y:S02]  /*27d0*/  UIMAD UR5, UR6, -0x22, UR5 ;  /* 0xffffffde060578a4 */ /* 0x000fe4000f8e0205 */
[----:B------:R-:W-:-:S04]  /*27e0*/  ULOP3.LUT UR4, UR4, UR8, URZ, 0x3c, !UPT ;  /* 0x0000000804047292 */ /* 0x000fc8000f8e3c3f */
[----:B------:R-:W-:Y:S01]  /*27f0*/  @UP1 ULOP3.LUT UR4, UR4, 0x1, UR6, 0x78, !UPT ;  /* 0x0000000104041892 */ /* 0x000fe2000f8e7806 */
[----:B0--3--:R-:W-:Y:S11]  /*2800*/  @!P1 BRA `(.L_x_31) ;  /* 0x00000050003c9947 */ /* 0x009ff60003800000 */
.L_x_153:
[----:B------:R-:W-:Y:S01]  /*2810*/  ULDC.64 UR6, c[0x0][0x6d0] ;  /* 0x0001b40000067ab9 */ /* 0x000fe20000000a00 */
[----:B------:R-:W-:Y:S02]  /*2820*/  IMAD.SHL.U32 R32, R0, 0x40, RZ ;  /* 0x0000004000207824 */ /* 0x000fe400078e00ff */
[----:B------:R-:W-:Y:S02]  /*2830*/  IMAD R26, R28, UR6, RZ ;  /* 0x000000061c1a7c24 */ /* 0x000fe4000f8e02ff */
[C---:B0-----:R-:W-:Y:S01]  /*2840*/  IMAD.WIDE.U32 R24, R5.reuse, UR6, R10 ;  /* 0x0000000605187c25 */ /* 0x041fe2000f8e000a */
[----:B------:R-:W-:Y:S01]  /*2850*/  ULDC UR6, c[0x0][0x284] ;  /* 0x0000a10000067ab9 */ /* 0x000fe20000000800 */
[----:B------:R-:W-:Y:S02]  /*2860*/  SHF.R.S32.HI R33, RZ, 0x1f, R32 ;  /* 0x0000001fff217819 */ /* 0x000fe40000011420 */
[----:B------:R-:W-:Y:S01]  /*2870*/  IMAD.SHL.U32 R0, R4, 0x40, RZ ;  /* 0x0000004004007824 */ /* 0x000fe200078e00ff */
[C---:B------:R-:W-:Y:S01]  /*2880*/  ISETP.GE.AND P1, PT, R32.reuse, UR6, PT ;  /* 0x0000000620007c0c */ /* 0x040fe2000bf26270 */
[----:B------:R-:W-:Y:S01]  /*2890*/  ULDC UR6, c[0x0][0x288] ;  /* 0x0000a20000067ab9 */ /* 0x000fe20000000800 */
[----:B------:R-:W-:Y:S01]  /*28a0*/  IMAD R27, R5, UR7, R26 ;  /* 0x00000007051b7c24 */ /* 0x000fe2000f8e021a */
[----:B------:R-:W-:-:S02]  /*28b0*/  IADD3 R24, P2, R32, R24, RZ ;  /* 0x0000001820187210 */ /* 0x000fc40007f5e0ff */
[----:B------:R-:W-:Y:S02]  /*28c0*/  ISETP.GE.OR P1, PT, R0, UR6, P1 ;  /* 0x0000000600007c0c */ /* 0x000fe40008f26670 */
[----:B------:R-:W-:-:S11]  /*28d0*/  IADD3.X R25, R33, R25, R27, P2, !PT ;  /* 0x0000001921197210 */ /* 0x000fd600017fe41b */
[----:B------:R-:W-:Y:S05]  /*28e0*/  @P1 BRA `(.L_x_32) ;  /* 0x0000002400c41947 */ /* 0x000fea0003800000 */
[----:B------:R-:W0:Y:S01]  /*28f0*/  LDC.64 R44, c[0x0][0x6c8] ;  /* 0x0001b200ff2c7b82 */ /* 0x000e220000000a00 */
[----:B----45:R-:W-:Y:S01]  /*2900*/  FSETP.NEU.AND P2, PT, R14, RZ, PT ;  /* 0x000000ff0e00720b */ /* 0x030fe20003f4d000 */
[----:B------:R-:W-:Y:S01]  /*2910*/  IMAD.WIDE R34, R4, 0x40, R16 ;  /* 0x0000004004227825 */ /* 0x000fe200078e0210 */
[----:B------:R-:W-:Y:S03]  /*2920*/  BSSY B0, `(.L_x_32) ;  /* 0x000026d000007945 */ /* 0x000fe60003800000 */
[----:B------:R-:W-:Y:S02]  /*2930*/  IMAD.IADD R0, R19, 0x1, -R0 ;  /* 0x0000000113007824 */ /* 0x000fe400078e0a00 */
[----:B------:R-:W-:-:S03]  /*2940*/  IMAD.IADD R40, R20, 0x1, -R32 ;  /* 0x0000000114287824 */ /* 0x000fc600078e0a20 */
[----:B------:R-:W-:-:S04]  /*2950*/  ISETP.GT.AND P1, PT, R0, RZ, PT ;  /* 0x000000ff0000720c */ /* 0x000fc80003f24270 */
[----:B------:R-:W-:Y:S01]  /*2960*/  ISETP.GT.AND P3, PT, R40, RZ, P1 ;  /* 0x000000ff2800720c */ /* 0x000fe20000f64270 */
[-C--:B0-----:R-:W-:Y:S02]  /*2970*/  IMAD R4, R35, R44.reuse, RZ ;  /* 0x0000002c23047224 */ /* 0x081fe400078e02ff */
[----:B------:R-:W-:-:S04]  /*2980*/  IMAD.WIDE.U32 R36, R34, R44, R24 ;  /* 0x0000002c22247225 */ /* 0x000fc800078e0018 */
[----:B------:R-:W-:-:S04]  /*2990*/  IMAD R25, R34, R45, R4 ;  /* 0x0000002d22197224 */ /* 0x000fc800078e0204 */
[----:B------:R-:W-:Y:S01]  /*29a0*/  IMAD.IADD R43, R37, 0x1, R25 ;  /* 0x00000001252b7824 */ /* 0x000fe200078e0219 */
[----:B------:R-:W-:Y:S06]  /*29b0*/  @!P2 BRA `(.L_x_33) ;  /* 0x0000001800e0a947 */ /* 0x000fec0003800000 */
[----:B------:R-:W-:Y:S01]  /*29c0*/  ULDC.64 UR8, c[0x0][0x6b8] ;  /* 0x0001ae0000087ab9 */ /* 0x000fe20000000a00 */
[----:B------:R-:W-:Y:S01]  /*29d0*/  ULDC.64 UR6, c[0x0][0x6b0] ;  /* 0x0001ac0000067ab9 */ /* 0x000fe20000000a00 */
[----:B------:R-:W-:Y:S01]  /*29e0*/  IMAD.WIDE.U32 R24, R5, UR8, R10 ;  /* 0x0000000805187c25 */ /* 0x000fe2000f8e000a */
[----:B------:R-:W-:Y:S01]  /*29f0*/  ULDC.64 UR10, c[0x0][0x6a8] ;  /* 0x0001aa00000a7ab9 */ /* 0x000fe20000000a00 */
[----:B------:R-:W0:Y:S01]  /*2a00*/  LDC.64 R30, c[0x0][0x6b0] ;  /* 0x0001ac00ff1e7b82 */ /* 0x000e220000000a00 */
[----:B------:R-:W-:Y:S01]  /*2a10*/  ULDC.64 UR28, c[0x0][0x6c0] ;  /* 0x0001b000001c7ab9 */ /* 0x000fe20000000a00 */
[----:B------:R-:W-:Y:S01]  /*2a20*/  IMAD R4, R28, UR8, RZ ;  /* 0x000000081c047c24 */ /* 0x000fe2000f8e02ff */
[----:B------:R-:W-:Y:S01]  /*2a30*/  IADD3 R26, P2, R32, R24, RZ ;  /* 0x00000018201a7210 */ /* 0x000fe20007f5e0ff */
[----:B------:R-:W-:Y:S02]  /*2a40*/  IMAD R29, R35, UR6, RZ ;  /* 0x00000006231d7c24 */ /* 0x000fe4000f8e02ff */
[----:B------:R-:W-:-:S02]  /*2a50*/  IMAD R41, R5, UR9, R4 ;  /* 0x0000000905297c24 */ /* 0x000fc4000f8e0204 */
[----:B------:R-:W-:-:S03]  /*2a60*/  IMAD R35, R34, UR7, R29 ;  /* 0x0000000722237c24 */ /* 0x000fc6000f8e021d */
[----:B------:R-:W-:-:S03]  /*2a70*/  IADD3.X R27, R33, R25, R41, P2, !PT ;  /* 0x00000019211b7210 */ /* 0x000fc600017fe429 */
[----:B------:R-:W-:-:S04]  /*2a80*/  IMAD.WIDE.U32 R24, R34, UR6, R26 ;  /* 0x0000000622187c25 */ /* 0x000fc8000f8e001a */
[----:B------:R-:W-:Y:S01]  /*2a90*/  IMAD.IADD R25, R25, 0x1, R35 ;  /* 0x0000000119197824 */ /* 0x000fe200078e0223 */
[----:B------:R-:W-:-:S04]  /*2aa0*/  LEA R28, P2, R24, UR10, 0x2 ;  /* 0x0000000a181c7c11 */ /* 0x000fc8000f8410ff */
[----:B------:R-:W-:-:S05]  /*2ab0*/  LEA.HI.X R29, R24, UR11, R25, 0x2, P2 ;  /* 0x0000000b181d7c11 */ /* 0x000fca00090f1419 */
[----:B------:R-:W3:Y:S01]  /*2ac0*/  @P3 LDG.E.LTC128B R39, desc[UR22][R28.64] ;  /* 0x000000161c273981 */ /* 0x000ee2000c1e1920 */
[C---:B------:R-:W-:Y:S01]  /*2ad0*/  LEA R24, P2, R36.reuse, UR28, 0x2 ;  /* 0x0000001c24187c11 */ /* 0x040fe2000f8410ff */
[----:B------:R-:W-:Y:S03]  /*2ae0*/  BSSY B1, `(.L_x_34) ;  /* 0x0000017000017945 */ /* 0x000fe60003800000 */
[----:B------:R-:W-:Y:S01]  /*2af0*/  LEA.HI.X R25, R36, UR29, R43, 0x2, P2 ;  /* 0x0000001d24197c11 */ /* 0x000fe200090f142b */
[----:B0-----:R-:W-:-:S04]  /*2b00*/  IMAD.WIDE.U32 R36, R34, UR6, R30 ;  /* 0x0000000622247c25 */ /* 0x001fc8000f8e001e */
[----:B------:R-:W-:Y:S02]  /*2b10*/  IMAD.IADD R37, R35, 0x1, R37 ;  /* 0x0000000123257824 */ /* 0x000fe400078e0225 */
[----:B------:R-:W-:-:S04]  /*2b20*/  IMAD.WIDE.U32 R30, R34, UR6, R32 ;  /* 0x00000006221e7c25 */ /* 0x000fc8000f8e0020 */
[----:B---3--:R-:W-:-:S04]  /*2b30*/  FMUL R4, R39, R14 ;  /* 0x0000000e27047220 */ /* 0x008fc80000400000 */
[----:B--2---:R-:W-:Y:S01]  /*2b40*/  FFMA R65, R65, R13, R4 ;  /* 0x0000000d41417223 */ /* 0x004fe20000000004 */
[-C--:B------:R-:W-:Y:S02]  /*2b50*/  IADD3 R4, P2, R26, R36.reuse, RZ ;  /* 0x000000241a047210 */ /* 0x080fe40007f5e0ff */
[----:B------:R-:W-:Y:S02]  /*2b60*/  IADD3 R36, P5, P6, R10, R36, R32 ;  /* 0x000000240a247210 */ /* 0x000fe40007ebe020 */
[----:B------:R0:W-:Y:S01]  /*2b70*/  @P3 STG.E desc[UR22][R24.64], R65 ;  /* 0x0000004118003986 */ /* 0x0001e2000c101916 */
[----:B------:R-:W-:Y:S01]  /*2b80*/  IMAD.X R27, R37, 0x1, R27, P2 ;  /* 0x00000001251b7824 */ /* 0x000fe200010e061b */
[----:B------:R-:W-:Y:S02]  /*2b90*/  ISETP.GT.AND P2, PT, R0, 0x1, PT ;  /* 0x000000010000780c */ /* 0x000fe40003f44270 */
[----:B------:R-:W-:Y:S02]  /*2ba0*/  IADD3.X R37, R11, R37, R33, P5, P6 ;  /* 0x000000250b257210 */ /* 0x000fe40002fec421 */
[----:B------:R-:W-:-:S02]  /*2bb0*/  ISETP.GT.AND P5, PT, R40, RZ, P2 ;  /* 0x000000ff2800720c */ /* 0x000fc400017a4270 */
[----:B------:R-:W-:Y:S02]  /*2bc0*/  IADD3 R34, P3, R10, R30, RZ ;  /* 0x0000001e0a227210 */ /* 0x000fe40007f7e0ff */
[----:B------:R-:W-:Y:S02]  /*2bd0*/  LEA R26, P6, R4, UR10, 0x2 ;  /* 0x0000000a041a7c11 */ /* 0x000fe4000f8c10ff */
[----:B------:R-:W-:Y:S02]  /*2be0*/  IADD3.X R35, R11, R35, R31, P3, !PT ;  /* 0x000000230b237210 */ /* 0x000fe40001ffe41f */
[----:B------:R-:W-:Y:S02]  /*2bf0*/  LEA R30, P3, R44, R24, 0x2 ;  /* 0x000000182c1e7211 */ /* 0x000fe400078610ff */
[----:B------:R-:W-:Y:S01]  /*2c00*/  LEA.HI.X R27, R4, UR11, R27, 0x2, P6 ;  /* 0x0000000b041b7c11 */ /* 0x000fe2000b0f141b */
[----:B------:R-:W-:-:S04]  /*2c10*/  IMAD.WIDE.U32 R32, R5, UR8, R34 ;  /* 0x0000000805207c25 */ /* 0x000fc8000f8e0022 */
[----:B------:R-:W-:Y:S01]  /*2c20*/  IMAD.IADD R35, R41, 0x1, R33 ;  /* 0x0000000129237824 */ /* 0x000fe200078e0221 */
[----:B0-----:R-:W-:Y:S06]  /*2c30*/  @!P5 BRA `(.L_x_35) ;  /* 0x000000000004d947 */ /* 0x001fec0003800000 */
[----:B------:R0:W5:Y:S02]  /*2c40*/  LDG.E.LTC128B R39, desc[UR22][R26.64] ;  /* 0x000000161a277981 */ /* 0x000164000c1e1920 */
.L_x_35:
[----:B------:R-:W-:Y:S05]  /*2c50*/  BSYNC B1 ;  /* 0x0000000000017941 */ /* 0x000fea0003800000 */
.L_x_34:
[----:B-----5:R-:W-:Y:S01]  /*2c60*/  FMUL R4, R39, R14 ;  /* 0x0000000e27047220 */ /* 0x020fe20000400000 */
[----:B------:R-:W-:Y:S01]  /*2c70*/  LEA.HI.X R31, R44, R25, R45, 0x2, P3 ;  /* 0x000000192c1f7211 */ /* 0x000fe200018f142d */
[----:B------:R-:W-:Y:S01]  /*2c80*/  BSSY B1, `(.L_x_36) ;  /* 0x0000009000017945 */ /* 0x000fe20003800000 */
[----:B------:R-:W-:Y:S01]  /*2c90*/  ISETP.GT.AND P1, PT, R40, 0x8, P1 ;  /* 0x000000082800780c */ /* 0x000fe20000f24270 */
[----:B------:R-:W-:Y:S01]  /*2ca0*/  FFMA R33, R108, R13, R4 ;  /* 0x0000000d6c217223 */ /* 0x000fe20000000004 */
[----:B------:R-:W-:Y:S01]  /*2cb0*/  LEA R34, P6, R32, UR10, 0x2 ;  /* 0x0000000a20227c11 */ /* 0x000fe2000f8c10ff */
[----:B------:R-:W-:-:S03]  /*2cc0*/  IMAD.WIDE.U32 R4, R5, UR8, R36 ;  /* 0x0000000805047c25 */ /* 0x000fc6000f8e0024 */
[----:B------:R2:W-:Y:S01]  /*2cd0*/  @P5 STG.E desc[UR22][R30.64], R33 ;  /* 0x000000211e005986 */ /* 0x0005e2000c101916 */
[----:B------:R-:W-:-:S06]  /*2ce0*/  LEA.HI.X R35, R32, UR11, R35, 0x2, P6 ;  /* 0x0000000b20237c11 */ /* 0x000fcc000b0f1423 */
[----:B------:R-:W-:Y:S05]  /*2cf0*/  @!P1 BRA `(.L_x_37) ;  /* 0x0000000000049947 */ /* 0x000fea0003800000 */
[----:B------:R3:W5:Y:S02]  /*2d00*/  LDG.E.LTC128B R39, desc[UR22][R34.64+0x20] ;  /* 0x0000201622277981 */ /* 0x000764000c1e1920 */
.L_x_37:
[----:B------:R-:W-:Y:S05]  /*2d10*/  BSYNC B1 ;  /* 0x0000000000017941 */ /* 0x000fea0003800000 */
.L_x_36:
[----:B------:R-:W-:Y:S01]  /*2d20*/  IMAD.IADD R5, R41, 0x1, R5 ;  /* 0x0000000129057824 */ /* 0x000fe200078e0205 */
[----:B------:R-:W-:Y:S01]  /*2d30*/  LEA R32, P3, R4, UR10, 0x2 ;  /* 0x0000000a04207c11 */ /* 0x000fe2000f8610ff */
[----:B---3-5:R-:W-:Y:S01]  /*2d40*/  FMUL R34, R39, R14 ;  /* 0x0000000e27227220 */ /* 0x028fe20000400000 */
[----:B------:R-:W-:Y:S01]  /*2d50*/  ISETP.GT.AND P2, PT, R40, 0x8, P2 ;  /* 0x000000082800780c */ /* 0x000fe20001744270 */
[----:B------:R-:W-:Y:S01]  /*2d60*/  BSSY B1, `(.L_x_38) ;  /* 0x0000008000017945 */ /* 0x000fe20003800000 */
[----:B--2---:R-:W-:Y:S01]  /*2d70*/  LEA.HI.X R33, R4, UR11, R5, 0x2, P3 ;  /* 0x0000000b04217c11 */ /* 0x004fe200098f1405 */
[----:B------:R-:W-:Y:S01]  /*2d80*/  FFMA R63, R63, R13, R34 ;  /* 0x0000000d3f3f7223 */ /* 0x000fe20000000022 */
[----:B------:R-:W-:Y:S02]  /*2d90*/  @P1 IMAD.MOV.U32 R4, RZ, RZ, R24 ;  /* 0x000000ffff041224 */ /* 0x000fe400078e0018 */
[----:B------:R-:W-:-:S05]  /*2da0*/  @P1 IMAD.MOV.U32 R5, RZ, RZ, R25 ;  /* 0x000000ffff051224 */ /* 0x000fca00078e0019 */
[----:B------:R2:W-:Y:S02]  /*2db0*/  @P1 STG.E desc[UR22][R4.64+0x20], R63 ;  /* 0x0000203f04001986 */ /* 0x0005e4000c101916 */
[----:B------:R-:W-:Y:S05]  /*2dc0*/  @!P2 BRA `(.L_x_39) ;  /* 0x000000000004a947 */ /* 0x000fea0003800000 */
[----:B------:R3:W5:Y:S02]  /*2dd0*/  LDG.E.LTC128B R39, desc[UR22][R32.64+0x20] ;  /* 0x0000201620277981 */ /* 0x000764000c1e1920 */
.L_x_39:
[----:B------:R-:W-:Y:S05]  /*2de0*/  BSYNC B1 ;  /* 0x0000000000017941 */ /* 0x000fea0003800000 */
.L_x_38:
[----:B--2--5:R-:W-:Y:S01]  /*2df0*/  FMUL R4, R39, R14 ;  /* 0x0000000e27047220 */ /* 0x024fe20000400000 */
[----:B------:R-:W-:Y:S01]  /*2e00*/  ISETP.GT.AND P3, PT, R0, 0x8, PT ;  /* 0x000000080000780c */ /* 0x000fe20003f64270 */
[----:B------:R-:W-:Y:S01]  /*2e10*/  USHF.L.U32 UR9, UR6, 0x5, URZ ;  /* 0x0000000506097899 */ /* 0x000fe2000800063f */
[----:B------:R-:W-:Y:S01]  /*2e20*/  BSSY B1, `(.L_x_40) ;  /* 0x000000a000017945 */ /* 0x000fe20003800000 */
[----:B---3--:R-:W-:Y:S01]  /*2e30*/  FFMA R33, R106, R13, R4 ;  /* 0x0000000d6a217223 */ /* 0x008fe20000000004 */
[----:B------:R-:W-:Y:S01]  /*2e40*/  ISETP.GT.AND P6, PT, R40, RZ, P3 ;  /* 0x000000ff2800720c */ /* 0x000fe20001fc4270 */
[----:B------:R-:W-:Y:S01]  /*2e50*/  USHF.L.U64.HI UR6, UR6, 0x5, UR7 ;  /* 0x0000000506067899 */ /* 0x000fe20008010207 */
[----:B------:R-:W-:Y:S02]  /*2e60*/  IADD3 R32, P5, R24, UR13, RZ ;  /* 0x0000000d18207c10 */ /* 0x000fe4000ffbe0ff */
[----:B------:R2:W-:Y:S01]  /*2e70*/  @P2 STG.E desc[UR22][R30.64+0x20], R33 ;  /* 0x000020211e002986 */ /* 0x0005e2000c101916 */
[----:B------:R-:W-:-:S04]  /*2e80*/  IADD3 R4, P1, R28, UR9, RZ ;  /* 0x000000091c047c10 */ /* 0x000fc8000ff3e0ff */
[----:B------:R-:W-:-:S04]  /*2e90*/  IADD3.X R5, R29, UR6, RZ, P1, !PT ;  /* 0x000000061d057c10 */ /* 0x000fc80008ffe4ff */
[----:B------:R-:W-:Y:S05]  /*2ea0*/  @!P6 BRA `(.L_x_41) ;  /* 0x000000000004e947 */ /* 0x000fea0003800000 */
[----:B------:R3:W5:Y:S02]  /*2eb0*/  LDG.E.LTC128B R39, desc[UR22][R4.64] ;  /* 0x0000001604277981 */ /* 0x000764000c1e1920 */
.L_x_41:
[----:B------:R-:W-:Y:S05]  /*2ec0*/  BSYNC B1 ;  /* 0x0000000000017941 */ /* 0x000fea0003800000 */
.L_x_40:
[----:B------:R-:W-:Y:S01]  /*2ed0*/  ISETP.GT.AND P1, PT, R0, 0x9, PT ;  /* 0x000000090000780c */ /* 0x000fe20003f24270 */
[----:B-----5:R-:W-:Y:S01]  /*2ee0*/  FMUL R34, R39, R14 ;  /* 0x0000000e27227220 */ /* 0x020fe20000400000 */
[----:B--2---:R-:W-:Y:S01]  /*2ef0*/  IADD3.X R33, R25, UR12, RZ, P5, !PT ;  /* 0x0000000c19217c10 */ /* 0x004fe2000affe4ff */
[----:B------:R-:W-:Y:S01]  /*2f00*/  BSSY B1, `(.L_x_42) ;  /* 0x0000009000017945 */ /* 0x000fe20003800000 */
[----:B------:R-:W-:Y:S01]  /*2f10*/  ISETP.GT.AND P2, PT, R40, RZ, P1 ;  /* 0x000000ff2800720c */ /* 0x000fe20000f44270 */
[----:B------:R-:W-:Y:S01]  /*2f20*/  FFMA R61, R61, R13, R34 ;  /* 0x0000000d3d3d7223 */ /* 0x000fe20000000022 */
[----:B------:R-:W-:-:S04]  /*2f30*/  IADD3 R36, P5, R30, UR13, RZ ;  /* 0x0000000d1e247c10 */ /* 0x000fc8000ffbe0ff */
[----:B------:R2:W-:Y:S01]  /*2f40*/  @P6 STG.E desc[UR22][R32.64], R61 ;  /* 0x0000003d20006986 */ /* 0x0005e2000c101916 */
[----:B------:R-:W-:-:S04]  /*2f50*/  IADD3 R34, P6, R26, UR9, RZ ;  /* 0x000000091a227c10 */ /* 0x000fc8000ffde0ff */
[----:B------:R-:W-:Y:S02]  /*2f60*/  IADD3.X R35, R27, UR6, RZ, P6, !PT ;  /* 0x000000061b237c10 */ /* 0x000fe4000b7fe4ff */
[----:B------:R-:W-:Y:S07]  /*2f70*/  @!P2 BRA `(.L_x_43) ;  /* 0x000000000004a947 */ /* 0x000fee0003800000 */
[----:B------:R4:W5:Y:S02]  /*2f80*/  LDG.E.LTC128B R39, desc[UR22][R34.64] ;  /* 0x0000001622277981 */ /* 0x000964000c1e1920 */
.L_x_43:
[----:B------:R-:W-:Y:S05]  /*2f90*/  BSYNC B1 ;  /* 0x0000000000017941 */ /* 0x000fea0003800000 */
.L_x_42:
[----:B-----5:R-:W-:Y:S01]  /*2fa0*/  FMUL R38, R39, R14 ;  /* 0x0000000e27267220 */ /* 0x020fe20000400000 */
[----:B------:R-:W-:Y:S01]  /*2fb0*/  IADD3.X R37, R31, UR12, RZ, P5, !PT ;  /* 0x0000000c1f257c10 */ /* 0x000fe2000affe4ff */
[----:B------:R-:W-:Y:S01]  /*2fc0*/  UIADD3 UR7, UP0, UR9, 0x20, URZ ;  /* 0x0000002009077890 */ /* 0x000fe2000ff1e03f */
[----:B------:R-:W-:Y:S01]  /*2fd0*/  ISETP.GT.AND P3, PT, R40, 0x8, P3 ;  /* 0x000000082800780c */ /* 0x000fe20001f64270 */
[----:B------:R-:W-:Y:S01]  /*2fe0*/  FFMA R41, R104, R13, R38 ;  /* 0x0000000d68297223 */ /* 0x000fe20000000026 */
[----:B------:R-:W-:Y:S01]  /*2ff0*/  BSSY B1, `(.L_x_44) ;  /* 0x0000007000017945 */ /* 0x000fe20003800000 */
[----:B------:R-:W-:Y:S02]  /*3000*/  UIADD3.X UR8, URZ, UR6, URZ, UP0, !UPT ;  /* 0x000000063f087290 */ /* 0x000fe400087fe43f */
[----:B------:R-:W-:Y:S01]  /*3010*/  IADD3 R28, P5, R28, UR7, RZ ;  /* 0x000000071c1c7c10 */ /* 0x000fe2000ffbe0ff */
[----:B------:R0:W-:Y:S03]  /*3020*/  @P2 STG.E desc[UR22][R36.64], R41 ;  /* 0x0000002924002986 */ /* 0x0001e6000c101916 */
[----:B------:R-:W-:-:S04]  /*3030*/  IADD3.X R29, R29, UR8, RZ, P5, !PT ;  /* 0x000000081d1d7c10 */ /* 0x000fc8000affe4ff */
[----:B------:R-:W-:Y:S05]  /*3040*/  @!P3 BRA `(.L_x_45) ;  /* 0x000000000004b947 */ /* 0x000fea0003800000 */
[----:B------:R0:W5:Y:S02]  /*3050*/  LDG.E.LTC128B R39, desc[UR22][R28.64] ;  /* 0x000000161c277981 */ /* 0x000164000c1e1920 */
.L_x_45:
[----:B------:R-:W-:Y:S05]  /*3060*/  BSYNC B1 ;  /* 0x0000000000017941 */ /* 0x000fea0003800000 */
.L_x_44:
[----:B0----5:R-:W-:Y:S01]  /*3070*/  FMUL R28, R39, R14 ;  /* 0x0000000e271c7220 */ /* 0x021fe20000400000 */
[----:B------:R-:W-:Y:S01]  /*3080*/  IADD3 R24, P5, R24, UR25, RZ ;  /* 0x0000001918187c10 */ /* 0x000fe2000ffbe0ff */
[----:B------:R-:W-:Y:S01]  /*3090*/  BSSY B1, `(.L_x_46) ;  /* 0x000000b000017945 */ /* 0x000fe20003800000 */
[----:B------:R-:W-:Y:S01]  /*30a0*/  ISETP.GT.AND P1, PT, R40, 0x8, P1 ;  /* 0x000000082800780c */ /* 0x000fe20000f24270 */
[----:B------:R-:W-:Y:S01]  /*30b0*/  FFMA R59, R59, R13, R28 ;  /* 0x0000000d3b3b7223 */ /* 0x000fe2000000001c */
[----:B------:R-:W-:Y:S02]  /*30c0*/  IADD3.X R25, R25, UR27, RZ, P5, !PT ;  /* 0x0000001b19197c10 */ /* 0x000fe4000affe4ff */
[----:B------:R-:W-:Y:S02]  /*30d0*/  IADD3 R26, P6, R26, UR7, RZ ;  /* 0x000000071a1a7c10 */ /* 0x000fe4000ffde0ff */
[----:B------:R-:W-:Y:S01]  /*30e0*/  ISETP.GT.AND P2, PT, R0, 0x10, PT ;  /* 0x000000100000780c */ /* 0x000fe20003f44270 */
[----:B------:R0:W-:Y:S01]  /*30f0*/  @P3 STG.E desc[UR22][R24.64], R59 ;  /* 0x0000003b18003986 */ /* 0x0001e2000c101916 */
[----:B------:R-:W-:-:S02]  /*3100*/  IADD3 R28, P5, R30, UR25, RZ ;  /* 0x000000191e1c7c10 */ /* 0x000fc4000ffbe0ff */
[----:B------:R-:W-:-:S03]  /*3110*/  IADD3.X R27, R27, UR8, RZ, P6, !PT ;  /* 0x000000081b1b7c10 */ /* 0x000fc6000b7fe4ff */
[----:B------:R-:W-:Y:S08]  /*3120*/  @!P1 BRA `(.L_x_47) ;  /* 0x0000000000049947 */ /* 0x000ff00003800000 */
[----:B------:R0:W5:Y:S02]  /*3130*/  LDG.E.LTC128B R39, desc[UR22][R26.64] ;  /* 0x000000161a277981 */ /* 0x000164000c1e1920 */
.L_x_47:
[----:B------:R-:W-:Y:S05]  /*3140*/  BSYNC B1 ;  /* 0x0000000000017941 */ /* 0x000fea0003800000 */
.L_x_46:
[----:B0----5:R-:W-:Y:S01]  /*3150*/  FMUL R24, R39, R14 ;  /* 0x0000000e27187220 */ /* 0x021fe20000400000 */
[----:B------:R-:W-:Y:S01]  /*3160*/  IADD3.X R29, R31, UR27, RZ, P5, !PT ;  /* 0x0000001b1f1d7c10 */ /* 0x000fe2000affe4ff */
[----:B------:R-:W-:Y:S01]  /*3170*/  BSSY B1, `(.L_x_48) ;  /* 0x0000009000017945 */ /* 0x000fe20003800000 */
[----:B------:R-:W-:Y:S01]  /*3180*/  ISETP.GT.AND P3, PT, R40, RZ, P2 ;  /* 0x000000ff2800720c */ /* 0x000fe20001764270 */
[----:B------:R-:W-:Y:S01]  /*3190*/  FFMA R27, R102, R13, R24 ;  /* 0x0000000d661b7223 */ /* 0x000fe20000000018 */
[----:B------:R-:W-:Y:S02]  /*31a0*/  IADD3 R24, P6, R4, UR9, RZ ;  /* 0x0000000904187c10 */ /* 0x000fe4000ffde0ff */
[----:B------:R-:W-:Y:S02]  /*31b0*/  IADD3 R26, P5, R32, UR13, RZ ;  /* 0x0000000d201a7c10 */ /* 0x000fe4000ffbe0ff */
[----:B------:R0:W-:Y:S01]  /*31c0*/  @P1 STG.E desc[UR22][R28.64], R27 ;  /* 0x0000001b1c001986 */ /* 0x0001e2000c101916 */
[----:B------:R-:W-:-:S06]  /*31d0*/  IADD3.X R25, R5, UR6, RZ, P6, !PT ;  /* 0x0000000605197c10 */ /* 0x000fcc000b7fe4ff */
[----:B------:R-:W-:Y:S05]  /*31e0*/  @!P3 BRA `(.L_x_49) ;  /* 0x000000000004b947 */ /* 0x000fea0003800000 */
[----:B------:R0:W5:Y:S02]  /*31f0*/  LDG.E.LTC128B R39, desc[UR22][R24.64] ;  /* 0x0000001618277981 */ /* 0x000164000c1e1920 */
.L_x_49:
[----:B------:R-:W-:Y:S05]  /*3200*/  BSYNC B1 ;  /* 0x0000000000017941 */ /* 0x000fea0003800000 */
.L_x_48:
[----:B------:R-:W-:Y:S01]  /*3210*/  ISETP.GT.AND P1, PT, R0, 0x11, PT ;  /* 0x000000110000780c */ /* 0x000fe20003f24270 */
[----:B0----5:R-:W-:Y:S01]  /*3220*/  FMUL R29, R39, R14 ;  /* 0x0000000e271d7220 */ /* 0x021fe20000400000 */
[----:B------:R-:W-:Y:S01]  /*3230*/  IADD3.X R27, R33, UR12, RZ, P5, !PT ;  /* 0x0000000c211b7c10 */ /* 0x000fe2000affe4ff */
        /* <DEDUP_REMOVED lines=9> */
.L_x_51:
[----:B------:R-:W-:Y:S05]  /*32d0*/  BSYNC B1 ;  /* 0x0000000000017941 */ /* 0x000fea0003800000 */
.L_x_50:
[----:B-----5:R-:W-:Y:S01]  /*32e0*/  FMUL R41, R39, R14 ;  /* 0x0000000e27297220 */ /* 0x020fe20000400000 */
[----:B0-----:R-:W-:Y:S01]  /*32f0*/  IADD3.X R31, R37, UR12, RZ, P6, !PT ;  /* 0x0000000c251f7c10 */ /* 0x001fe2000b7fe4ff */
[----:B------:R-:W-:Y:S01]  /*3300*/  BSSY B1, `(.L_x_52) ;  /* 0x0000008000017945 */ /* 0x000fe20003800000 */
[----:B------:R-:W-:Y:S01]  /*3310*/  ISETP.GT.AND P3, PT, R40, 0x8, P2 ;  /* 0x000000082800780c */ /* 0x000fe20001764270 */
[----:B------:R-:W-:Y:S01]  /*3320*/  FFMA R41, R98, R13, R41 ;  /* 0x0000000d62297223 */ /* 0x000fe20000000029 */
[----:B---3--:R-:W-:-:S04]  /*3330*/  IADD3 R4, P2, R4, UR7, RZ ;  /* 0x0000000704047c10 */ /* 0x008fc8000ff5e0ff */
[----:B------:R0:W-:Y:S01]  /*3340*/  @P5 STG.E desc[UR22][R30.64], R41 ;  /* 0x000000291e005986 */ /* 0x0001e2000c101916 */
[----:B------:R-:W-:-:S06]  /*3350*/  IADD3.X R5, R5, UR8, RZ, P2, !PT ;  /* 0x0000000805057c10 */ /* 0x000fcc00097fe4ff */
[----:B------:R-:W-:Y:S05]  /*3360*/  @!P3 BRA `(.L_x_53) ;  /* 0x000000000004b947 */ /* 0x000fea0003800000 */
[----:B------:R3:W5:Y:S02]  /*3370*/  LDG.E.LTC128B R39, desc[UR22][R4.64] ;  /* 0x0000001604277981 */ /* 0x000764000c1e1920 */
.L_x_53:
[----:B------:R-:W-:Y:S05]  /*3380*/  BSYNC B1 ;  /* 0x0000000000017941 */ /* 0x000fea0003800000 */
.L_x_52:
[----:B---3-5:R-:W-:Y:S01]  /*3390*/  FMUL R5, R39, R14 ;  /* 0x0000000e27057220 */ /* 0x028fe20000400000 */
[----:B------:R-:W-:Y:S01]  /*33a0*/  IADD3 R4, P5, R32, UR25, RZ ;  /* 0x0000001920047c10 */ /* 0x000fe2000ffbe0ff */
[----:B------:R-:W-:Y:S01]  /*33b0*/  BSSY B1, `(.L_x_54) ;  /* 0x000000c000017945 */ /* 0x000fe20003800000 */
[----:B------:R-:W-:Y:S01]  /*33c0*/  ISETP.GT.AND P1, PT, R40, 0x8, P1 ;  /* 0x000000082800780c */ /* 0x000fe20000f24270 */
[----:B0-----:R-:W-:Y:S01]  /*33d0*/  FFMA R41, R96, R13, R5 ;  /* 0x0000000d60297223 */ /* 0x001fe20000000005 */
[----:B------:R-:W-:Y:S02]  /*33e0*/  IADD3.X R5, R33, UR27, RZ, P5, !PT ;  /* 0x0000001b21057c10 */ /* 0x000fe4000affe4ff */
[----:B--2---:R-:W-:Y:S02]  /*33f0*/  IADD3 R32, P6, R34, UR7, RZ ;  /* 0x0000000722207c10 */ /* 0x004fe4000ffde0ff */
[----:B------:R-:W-:Y:S01]  /*3400*/  ISETP.GT.AND P2, PT, R0, 0x18, PT ;  /* 0x000000180000780c */ /* 0x000fe20003f44270 */
[----:B------:R0:W-:Y:S01]  /*3410*/  @P3 STG.E desc[UR22][R4.64], R41 ;  /* 0x0000002904003986 */ /* 0x0001e2000c101916 */
[----:B------:R-:W-:Y:S01]  /*3420*/  IADD3.X R33, R35, UR8, RZ, P6, !PT ;  /* 0x0000000823217c10 */ /* 0x000fe2000b7fe4ff */
[----:B----4-:R-:W-:Y:S01]  /*3430*/  IMAD.MOV.U32 R35, RZ, RZ, R39 ;  /* 0x000000ffff237224 */ /* 0x010fe200078e0027 */
[----:B------:R-:W-:-:S03]  /*3440*/  IADD3 R38, P5, R36, UR25, RZ ;  /* 0x0000001924267c10 */ /* 0x000fc6000ffbe0ff */
[----:B------:R-:W-:Y:S10]  /*3450*/  @!P1 BRA `(.L_x_55) ;  /* 0x0000000000049947 */ /* 0x000ff40003800000 */
[----:B------:R2:W5:Y:S02]  /*3460*/  LDG.E.LTC128B R35, desc[UR22][R32.64] ;  /* 0x0000001620237981 */ /* 0x000564000c1e1920 */
.L_x_55:
[----:B------:R-:W-:Y:S05]  /*3470*/  BSYNC B1 ;  /* 0x0000000000017941 */ /* 0x000fea0003800000 */
.L_x_54:
[----:B0----5:R-:W-:Y:S01]  /*3480*/  FMUL R5, R35, R14 ;  /* 0x0000000e23057220 */ /* 0x021fe20000400000 */
[----:B------:R-:W-:Y:S01]  /*3490*/  IADD3.X R39, R37, UR27, RZ, P5, !PT ;  /* 0x0000001b25277c10 */ /* 0x000fe2000affe4ff */
[----:B------:R-:W-:Y:S01]  /*34a0*/  BSSY B1, `(.L_x_56) ;  /* 0x000000a000017945 */ /* 0x000fe20003800000 */
[----:B------:R-:W-:Y:S01]  /*34b0*/  ISETP.GT.AND P3, PT, R40, RZ, P2 ;  /* 0x000000ff2800720c */ /* 0x000fe20001764270 */
[----:B--2---:R-:W-:Y:S01]  /*34c0*/  FFMA R33, R94, R13, R5 ;  /* 0x0000000d5e217223 */ /* 0x004fe20000000005 */
[----:B------:R-:W-:Y:S01]  /*34d0*/  IADD3 R4, P6, R24, UR9, RZ ;  /* 0x0000000918047c10 */ /* 0x000fe2000ffde0ff */
[----:B------:R-:W-:Y:S01]  /*34e0*/  IMAD.MOV.U32 R37, RZ, RZ, R35 ;  /* 0x000000ffff257224 */ /* 0x000fe200078e0023 */
[----:B------:R-:W-:Y:S02]  /*34f0*/  IADD3 R32, P5, R26, UR13, RZ ;  /* 0x0000000d1a207c10 */ /* 0x000fe4000ffbe0ff */
[----:B------:R0:W-:Y:S01]  /*3500*/  @P1 STG.E desc[UR22][R38.64], R33 ;  /* 0x0000002126001986 */ /* 0x0001e2000c101916 */
[----:B------:R-:W-:-:S06]  /*3510*/  IADD3.X R5, R25, UR6, RZ, P6, !PT ;  /* 0x0000000619057c10 */ /* 0x000fcc000b7fe4ff */
[----:B------:R-:W-:Y:S05]  /*3520*/  @!P3 BRA `(.L_x_57) ;  /* 0x000000000004b947 */ /* 0x000fea0003800000 */
[----:B------:R2:W5:Y:S02]  /*3530*/  LDG.E.LTC128B R37, desc[UR22][R4.64] ;  /* 0x0000001604257981 */ /* 0x000564000c1e1920 */
.L_x_57:
[----:B------:R-:W-:Y:S05]  /*3540*/  BSYNC B1 ;  /* 0x0000000000017941 */ /* 0x000fea0003800000 */
.L_x_56:
[----:B------:R-:W-:Y:S01]  /*3550*/  ISETP.GT.AND P1, PT, R0, 0x19, PT ;  /* 0x000000190000780c */ /* 0x000fe20003f24270 */
[----:B-----5:R-:W-:Y:S01]  /*3560*/  FMUL R35, R37, R14 ;  /* 0x0000000e25237220 */ /* 0x020fe20000400000 */
[----:B0-----:R-:W-:Y:S01]  /*3570*/  IADD3.X R33, R27, UR12, RZ, P5, !PT ;  /* 0x0000000c1b217c10 */ /* 0x001fe2000affe4ff */
[----:B------:R-:W-:Y:S01]  /*3580*/  BSSY B1, `(.L_x_58) ;  /* 0x000000a000017945 */ /* 0x000fe20003800000 */
[----:B------:R-:W-:Y:S01]  /*3590*/  ISETP.GT.AND P5, PT, R40, RZ, P1 ;  /* 0x000000ff2800720c */ /* 0x000fe20000fa4270 */
[----:B------:R-:W-:Y:S01]  /*35a0*/  FFMA R41, R92, R13, R35 ;  /* 0x0000000d5c297223 */ /* 0x000fe20000000023 */
[----:B------:R-:W-:Y:S01]  /*35b0*/  IADD3 R36, P6, R30, UR13, RZ ;  /* 0x0000000d1e247c10 */ /* 0x000fe2000ffde0ff */
[----:B------:R-:W-:-:S03]  /*35c0*/  IMAD.MOV.U32 R39, RZ, RZ, R37 ;  /* 0x000000ffff277224 */ /* 0x000fc600078e0025 */
[----:B------:R0:W-:Y:S01]  /*35d0*/  @P3 STG.E desc[UR22][R32.64], R41 ;  /* 0x0000002920003986 */ /* 0x0001e2000c101916 */
[----:B------:R-:W-:-:S04]  /*35e0*/  IADD3 R34, P3, R28, UR9, RZ ;  /* 0x000000091c227c10 */ /* 0x000fc8000ff7e0ff */
[----:B------:R-:W-:Y:S02]  /*35f0*/  IADD3.X R35, R29, UR6, RZ, P3, !PT ;  /* 0x000000061d237c10 */ /* 0x000fe40009ffe4ff */
[----:B------:R-:W-:Y:S07]  /*3600*/  @!P5 BRA `(.L_x_59) ;  /* 0x000000000004d947 */ /* 0x000fee0003800000 */
[----:B------:R3:W5:Y:S02]  /*3610*/  LDG.E.LTC128B R39, desc[UR22][R34.64] ;  /* 0x0000001622277981 */ /* 0x000764000c1e1920 */
.L_x_59:
[----:B------:R-:W-:Y:S05]  /*3620*/  BSYNC B1 ;  /* 0x0000000000017941 */ /* 0x000fea0003800000 */
.L_x_58:
[----:B0----5:R-:W-:Y:S01]  /*3630*/  FMUL R41, R39, R14 ;  /* 0x0000000e27297220 */ /* 0x021fe20000400000 */
[----:B------:R-:W-:Y:S01]  /*3640*/  IADD3.X R37, R31, UR12, RZ, P6, !PT ;  /* 0x0000000c1f257c10 */ /* 0x000fe2000b7fe4ff */
[----:B------:R-:W-:Y:S01]  /*3650*/  BSSY B1, `(.L_x_60) ;  /* 0x0000008000017945 */ /* 0x000fe20003800000 */
[----:B------:R-:W-:Y:S01]  /*3660*/  ISETP.GT.AND P3, PT, R40, 0x8, P2 ;  /* 0x000000082800780c */ /* 0x000fe20001764270 */
[----:B------:R-:W-:Y:S01]  /*3670*/  FFMA R41, R90, R13, R41 ;  /* 0x0000000d5a297223 */ /* 0x000fe20000000029 */
[----:B------:R-:W-:-:S04]  /*3680*/  IADD3 R24, P2, R24, UR7, RZ ;  /* 0x0000000718187c10 */ /* 0x000fc8000ff5e0ff */
[----:B------:R0:W-:Y:S01]  /*3690*/  @P5 STG.E desc[UR22][R36.64], R41 ;  /* 0x0000002924005986 */ /* 0x0001e2000c101916 */
[----:B------:R-:W-:-:S06]  /*36a0*/  IADD3.X R25, R25, UR8, RZ, P2, !PT ;  /* 0x0000000819197c10 */ /* 0x000fcc00097fe4ff */
[----:B------:R-:W-:Y:S05]  /*36b0*/  @!P3 BRA `(.L_x_61) ;  /* 0x000000000004b947 */ /* 0x000fea0003800000 */
[----:B------:R4:W5:Y:S02]  /*36c0*/  LDG.E.LTC128B R39, desc[UR22][R24.64] ;  /* 0x0000001618277981 */ /* 0x000964000c1e1920 */
.L_x_61:
[----:B------:R-:W-:Y:S05]  /*36d0*/  BSYNC B1 ;  /* 0x0000000000017941 */ /* 0x000fea0003800000 */
.L_x_60:
[----:B----45:R-:W-:Y:S01]  /*36e0*/  FMUL R25, R39, R14 ;  /* 0x0000000e27197220 */ /* 0x030fe20000400000 */
[----:B------:R-:W-:Y:S01]  /*36f0*/  IADD3 R24, P5, R26, UR25, RZ ;  /* 0x000000191a187c10 */ /* 0x000fe2000ffbe0ff */
[----:B------:R-:W-:Y:S01]  /*3700*/  BSSY B1, `(.L_x_62) ;  /* 0x000000c000017945 */ /* 0x000fe20003800000 */
[----:B------:R-:W-:Y:S01]  /*3710*/  ISETP.GT.AND P1, PT, R40, 0x8, P1 ;  /* 0x000000082800780c */ /* 0x000fe20000f24270 */
[----:B0-----:R-:W-:Y:S01]  /*3720*/  FFMA R41, R88, R13, R25 ;  /* 0x0000000d58297223 */ /* 0x001fe20000000019 */
[----:B------:R-:W-:Y:S02]  /*3730*/  IADD3.X R25, R27, UR27, RZ, P5, !PT ;  /* 0x0000001b1b197c10 */ /* 0x000fe4000affe4ff */
[----:B------:R-:W-:Y:S02]  /*3740*/  IADD3 R26, P6, R28, UR7, RZ ;  /* 0x000000071c1a7c10 */ /* 0x000fe4000ffde0ff */
[----:B------:R-:W-:Y:S01]  /*3750*/  ISETP.GT.AND P2, PT, R0, 0x20, PT ;  /* 0x000000200000780c */ /* 0x000fe20003f44270 */
[----:B------:R0:W-:Y:S01]  /*3760*/  @P3 STG.E desc[UR22][R24.64], R41 ;  /* 0x0000002918003986 */ /* 0x0001e2000c101916 */
[----:B------:R-:W-:Y:S01]  /*3770*/  IADD3.X R27, R29, UR8, RZ, P6, !PT ;  /* 0x000000081d1b7c10 */ /* 0x000fe2000b7fe4ff */
[----:B------:R-:W-:Y:S01]  /*3780*/  IMAD.MOV.U32 R29, RZ, RZ, R39 ;  /* 0x000000ffff1d7224 */ /* 0x000fe200078e0027 */
[----:B------:R-:W-:-:S03]  /*3790*/  IADD3 R38, P5, R30, UR25, RZ ;  /* 0x000000191e267c10 */ /* 0x000fc6000ffbe0ff */
[----:B------:R-:W-:Y:S10]  /*37a0*/  @!P1 BRA `(.L_x_63) ;  /* 0x0000000000049947 */ /* 0x000ff40003800000 */
[----:B------:R4:W5:Y:S02]  /*37b0*/  LDG.E.LTC128B R29, desc[UR22][R26.64] ;  /* 0x000000161a1d7981 */ /* 0x000964000c1e1920 */
.L_x_63:
[----:B------:R-:W-:Y:S05]  /*37c0*/  BSYNC B1 ;  /* 0x0000000000017941 */ /* 0x000fea0003800000 */
.L_x_62:
[----:B0----5:R-:W-:Y:S01]  /*37d0*/  FMUL R25, R29, R14 ;  /* 0x0000000e1d197220 */ /* 0x021fe20000400000 */
[----:B------:R-:W-:Y:S01]  /*37e0*/  IADD3.X R39, R31, UR27, RZ, P5, !PT ;  /* 0x0000001b1f277c10 */ /* 0x000fe2000affe4ff */
[----:B------:R-:W-:Y:S01]  /*37f0*/  BSSY B1, `(.L_x_64) ;  /* 0x000000a000017945 */ /* 0x000fe20003800000 */
[----:B------:R-:W-:Y:S01]  /*3800*/  ISETP.GT.AND P3, PT, R40, RZ, P2 ;  /* 0x000000ff2800720c */ /* 0x000fe20001764270 */
[----:B----4-:R-:W-:Y:S01]  /*3810*/  FFMA R27, R86, R13, R25 ;  /* 0x0000000d561b7223 */ /* 0x010fe20000000019 */
[----:B------:R-:W-:Y:S01]  /*3820*/  IADD3 R24, P6, R4, UR9, RZ ;  /* 0x0000000904187c10 */ /* 0x000fe2000ffde0ff */
[----:B------:R-:W-:Y:S01]  /*3830*/  IMAD.MOV.U32 R31, RZ, RZ, R29 ;  /* 0x000000ffff1f7224 */ /* 0x000fe200078e001d */
[----:B------:R-:W-:Y:S02]  /*3840*/  IADD3 R26, P5, R32, UR13, RZ ;  /* 0x0000000d201a7c10 */ /* 0x000fe4000ffbe0ff */
[----:B------:R0:W-:Y:S01]  /*3850*/  @P1 STG.E desc[UR22][R38.64], R27 ;  /* 0x0000001b26001986 */ /* 0x0001e2000c101916 */
[----:B------:R-:W-:-:S06]  /*3860*/  IADD3.X R25, R5, UR6, RZ, P6, !PT ;  /* 0x0000000605197c10 */ /* 0x000fcc000b7fe4ff */
[----:B------:R-:W-:Y:S05]  /*3870*/  @!P3 BRA `(.L_x_65) ;  /* 0x000000000004b947 */ /* 0x000fea0003800000 */
[----:B------:R4:W5:Y:S02]  /*3880*/  LDG.E.LTC128B R31, desc[UR22][R24.64] ;  /* 0x00000016181f7981 */ /* 0x000964000c1e1920 */
.L_x_65:
[----:B------:R-:W-:Y:S05]  /*3890*/  BSYNC B1 ;  /* 0x0000000000017941 */ /* 0x000fea0003800000 */
.L_x_64:
        /* <DEDUP_REMOVED lines=13> */
.L_x_67:
[----:B------:R-:W-:Y:S05]  /*3970*/  BSYNC B1 ;  /* 0x0000000000017941 */ /* 0x000fea0003800000 */
.L_x_66:
[----:B0----5:R-:W-:Y:S01]  /*3980*/  FMUL R41, R39, R14 ;  /* 0x0000000e27297220 */ /* 0x021fe20000400000 */
[----:B------:R-:W-:Y:S01]  /*3990*/  IADD3.X R31, R37, UR12, RZ, P6, !PT ;  /* 0x0000000c251f7c10 */ /* 0x000fe2000b7fe4ff */
[----:B------:R-:W-:Y:S01]  /*39a0*/  BSSY B1, `(.L_x_68) ;  /* 0x0000008000017945 */ /* 0x000fe20003800000 */
[----:B------:R-:W-:Y:S01]  /*39b0*/  ISETP.GT.AND P3, PT, R40, 0x8, P2 ;  /* 0x000000082800780c */ /* 0x000fe20001764270 */
[----:B------:R-:W-:Y:S01]  /*39c0*/  FFMA R41, R82, R13, R41 ;  /* 0x0000000d52297223 */ /* 0x000fe20000000029 */
[----:B--2---:R-:W-:-:S04]  /*39d0*/  IADD3 R4, P2, R4, UR7, RZ ;  /* 0x0000000704047c10 */ /* 0x004fc8000ff5e0ff */
[----:B------:R0:W-:Y:S01]  /*39e0*/  @P5 STG.E desc[UR22][R30.64], R41 ;  /* 0x000000291e005986 */ /* 0x0001e2000c101916 */
[----:B------:R-:W-:-:S06]  /*39f0*/  IADD3.X R5, R5, UR8, RZ, P2, !PT ;  /* 0x0000000805057c10 */ /* 0x000fcc00097fe4ff */
[----:B------:R-:W-:Y:S05]  /*3a00*/  @!P3 BRA `(.L_x_69) ;  /* 0x000000000004b947 */ /* 0x000fea0003800000 */
[----:B------:R2:W5:Y:S02]  /*3a10*/  LDG.E.LTC128B R39, desc[UR22][R4.64] ;  /* 0x0000001604277981 */ /* 0x000564000c1e1920 */
.L_x_69:
[----:B------:R-:W-:Y:S05]  /*3a20*/  BSYNC B1 ;  /* 0x0000000000017941 */ /* 0x000fea0003800000 */
.L_x_68:
[----:B--2--5:R-:W-:Y:S01]  /*3a30*/  FMUL R5, R39, R14 ;  /* 0x0000000e27057220 */ /* 0x024fe20000400000 */
        /* <DEDUP_REMOVED lines=9> */
[----:B---3--:R-:W-:Y:S01]  /*3ad0*/  IMAD.MOV.U32 R35, RZ, RZ, R39 ;  /* 0x000000ffff237224 */ /* 0x008fe200078e0027 */
[----:B------:R-:W-:-:S03]  /*3ae0*/  IADD3 R38, P5, R36, UR25, RZ ;  /* 0x0000001924267c10 */ /* 0x000fc6000ffbe0ff */
[----:B------:R-:W-:Y:S10]  /*3af0*/  @!P1 BRA `(.L_x_71) ;  /* 0x0000000000049947 */ /* 0x000ff40003800000 */
[----:B------:R2:W5:Y:S02]  /*3b00*/  LDG.E.LTC128B R35, desc[UR22][R32.64] ;  /* 0x0000001620237981 */ /* 0x000564000c1e1920 */
.L_x_71:
[----:B------:R-:W-:Y:S05]  /*3b10*/  BSYNC B1 ;  /* 0x0000000000017941 */ /* 0x000fea0003800000 */
.L_x_70:
        /* <DEDUP_REMOVED lines=12> */
.L_x_73:
[----:B------:R-:W-:Y:S05]  /*3be0*/  BSYNC B1 ;  /* 0x0000000000017941 */ /* 0x000fea0003800000 */
.L_x_72:
        /* <DEDUP_REMOVED lines=13> */
.L_x_75:
[----:B------:R-:W-:Y:S05]  /*3cc0*/  BSYNC B1 ;  /* 0x0000000000017941 */ /* 0x000fea0003800000 */
.L_x_74:
[----:B0----5:R-:W-:Y:S01]  /*3cd0*/  FMUL R41, R39, R14 ;  /* 0x0000000e27297220 */ /* 0x021fe20000400000 */
[----:B------:R-:W-:Y:S01]  /*3ce0*/  IADD3.X R37, R31, UR12, RZ, P5, !PT ;  /* 0x0000000c1f257c10 */ /* 0x000fe2000affe4ff */
[----:B------:R-:W-:Y:S01]  /*3cf0*/  BSSY B1, `(.L_x_76) ;  /* 0x0000008000017945 */ /* 0x000fe20003800000 */
[----:B------:R-:W-:Y:S01]  /*3d00*/  ISETP.GT.AND P2, PT, R40, 0x8, P2 ;  /* 0x000000082800780c */ /* 0x000fe20001744270 */
[----:B------:R-:W-:Y:S01]  /*3d10*/  FFMA R41, R74, R13, R41 ;  /* 0x0000000d4a297223 */ /* 0x000fe20000000029 */
[----:B----4-:R-:W-:-:S04]  /*3d20*/  IADD3 R24, P5, R24, UR7, RZ ;  /* 0x0000000718187c10 */ /* 0x010fc8000ffbe0ff */
[----:B------:R0:W-:Y:S01]  /*3d30*/  @P3 STG.E desc[UR22][R36.64], R41 ;  /* 0x0000002924003986 */ /* 0x0001e2000c101916 */
[----:B------:R-:W-:-:S06]  /*3d40*/  IADD3.X R25, R25, UR8, RZ, P5, !PT ;  /* 0x0000000819197c10 */ /* 0x000fcc000affe4ff */
[----:B------:R-:W-:Y:S05]  /*3d50*/  @!P2 BRA `(.L_x_77) ;  /* 0x000000000004a947 */ /* 0x000fea0003800000 */
[----:B------:R4:W5:Y:S02]  /*3d60*/  LDG.E.LTC128B R39, desc[UR22][R24.64] ;  /* 0x0000001618277981 */ /* 0x000964000c1e1920 */
.L_x_77:
[----:B------:R-:W-:Y:S05]  /*3d70*/  BSYNC B1 ;  /* 0x0000000000017941 */ /* 0x000fea0003800000 */
.L_x_76:
        /* <DEDUP_REMOVED lines=14> */
.L_x_79:
[----:B------:R-:W-:Y:S05]  /*3e60*/  BSYNC B1 ;  /* 0x0000000000017941 */ /* 0x000fea0003800000 */
.L_x_78:
        /* <DEDUP_REMOVED lines=12> */
.L_x_81:
[----:B------:R-:W-:Y:S05]  /*3f30*/  BSYNC B1 ;  /* 0x0000000000017941 */ /* 0x000fea0003800000 */
.L_x_80:
        /* <DEDUP_REMOVED lines=13> */
.L_x_83:
[----:B------:R-:W-:Y:S05]  /*4010*/  BSYNC B1 ;  /* 0x0000000000017941 */ /* 0x000fea0003800000 */
.L_x_82:
        /* <DEDUP_REMOVED lines=10> */
.L_x_85:
[----:B------:R-:W-:Y:S05]  /*40c0*/  BSYNC B1 ;  /* 0x0000000000017941 */ /* 0x000fea0003800000 */
.L_x_84:
        /* <DEDUP_REMOVED lines=14> */
.L_x_87:
[----:B------:R-:W-:Y:S05]  /*41b0*/  BSYNC B1 ;  /* 0x0000000000017941 */ /* 0x000fea0003800000 */
.L_x_86:
[----:B0----5:R-:W-:Y:S01]  /*41c0*/  FMUL R5, R35, R14 ;  /* 0x0000000e23057220 */ /* 0x021fe20000400000 */
[----:B------:R-:W-:Y:S01]  /*41d0*/  IADD3.X R39, R37, UR27, RZ, P5, !PT ;  /* 0x0000001b25277c10 */ /* 0x000fe2000affe4ff */
[----:B------:R-:W-:Y:S01]  /*41e0*/  BSSY B1, `(.L_x_88) ;  /* 0x0000009000017945 */ /* 0x000fe20003800000 */
[----:B------:R-:W-:Y:S01]  /*41f0*/  ISETP.GT.AND P6, PT, R40, RZ, P1 ;  /* 0x000000ff2800720c */ /* 0x000fe20000fc4270 */
[----:B------:R-:W-:Y:S01]  /*4200*/  FFMA R5, R62, R13, R5 ;  /* 0x0000000d3e057223 */ /* 0x000fe20000000005 */
[----:B--2---:R-:W-:-:S04]  /*4210*/  IADD3 R32, P3, R26, UR13, RZ ;  /* 0x0000000d1a207c10 */ /* 0x004fc8000ff7e0ff */
[----:B------:R0:W-:Y:S07]  /*4220*/  @P2 STG.E desc[UR22][R38.64], R5 ;  /* 0x0000000526002986 */ /* 0x0001ee000c101916 */
[----:B------:R-:W-:Y:S05]  /*4230*/  @!P6 BRA `(.L_x_89) ;  /* 0x00000000000ce947 */ /* 0x000fea0003800000 */
[----:B------:R-:W-:-:S04]  /*4240*/  IADD3 R4, P2, R24, UR9, RZ ;  /* 0x0000000918047c10 */ /* 0x000fc8000ff5e0ff */
[----:B0-----:R-:W-:-:S05]  /*4250*/  IADD3.X R5, R25, UR6, RZ, P2, !PT ;  /* 0x0000000619057c10 */ /* 0x001fca00097fe4ff */
[----:B------:R2:W5:Y:S04]  /*4260*/  LDG.E.LTC128B R35, desc[UR22][R4.64] ;  /* 0x0000001604237981 */ /* 0x000568000c1e1920 */
.L_x_89:
[----:B------:R-:W-:Y:S05]  /*4270*/  BSYNC B1 ;  /* 0x0000000000017941 */ /* 0x000fea0003800000 */
.L_x_88:
[----:B------:R-:W-:Y:S01]  /*4280*/  ISETP.GT.AND P2, PT, R0, 0x39, PT ;  /* 0x000000390000780c */ /* 0x000fe20003f44270 */
[----:B0-2--5:R-:W-:Y:S01]  /*4290*/  FMUL R5, R35, R14 ;  /* 0x0000000e23057220 */ /* 0x025fe20000400000 */
[----:B------:R-:W-:Y:S01]  /*42a0*/  IADD3.X R33, R27, UR12, RZ, P3, !PT ;  /* 0x0000000c1b217c10 */ /* 0x000fe20009ffe4ff */
        /* <DEDUP_REMOVED lines=10> */
.L_x_91:
[----:B------:R-:W-:Y:S05]  /*4350*/  BSYNC B1 ;  /* 0x0000000000017941 */ /* 0x000fea0003800000 */
.L_x_90:
[----:B--2--5:R-:W-:Y:S01]  /*4360*/  FMUL R5, R37, R14 ;  /* 0x0000000e25057220 */ /* 0x024fe20000400000 */
[----:B------:R-:W-:Y:S01]  /*4370*/  IADD3.X R35, R31, UR12, RZ, P3, !PT ;  /* 0x0000000c1f237c10 */ /* 0x000fe20009ffe4ff */
[----:B------:R-:W-:Y:S01]  /*4380*/  BSSY B1, `(.L_x_92) ;  /* 0x0000009000017945 */ /* 0x000fe20003800000 */
[----:B------:R-:W-:Y:S01]  /*4390*/  ISETP.GT.AND P1, PT, R40, 0x8, P1 ;  /* 0x000000082800780c */ /* 0x000fe20000f24270 */
[----:B0-----:R-:W-:Y:S01]  /*43a0*/  FFMA R33, R58, R13, R5 ;  /* 0x0000000d3a217223 */ /* 0x001fe20000000005 */
[----:B------:R-:W-:Y:S02]  /*43b0*/  IADD3 R4, P3, R24, UR7, RZ ;  /* 0x0000000718047c10 */ /* 0x000fe4000ff7e0ff */
[----:B------:R-:W-:Y:S02]  /*43c0*/  IADD3 R32, P6, R26, UR25, RZ ;  /* 0x000000191a207c10 */ /* 0x000fe4000ffde0ff */
[----:B------:R0:W-:Y:S01]  /*43d0*/  @P5 STG.E desc[UR22][R34.64], R33 ;  /* 0x0000002122005986 */ /* 0x0001e2000c101916 */
[----:B------:R-:W-:-:S06]  /*43e0*/  IADD3.X R5, R25, UR8, RZ, P3, !PT ;  /* 0x0000000819057c10 */ /* 0x000fcc0009ffe4ff */
[----:B------:R-:W-:Y:S05]  /*43f0*/  @!P1 BRA `(.L_x_93) ;  /* 0x0000000000049947 */ /* 0x000fea0003800000 */
[----:B------:R2:W5:Y:S02]  /*4400*/  LDG.E.LTC128B R37, desc[UR22][R4.64] ;  /* 0x0000001604257981 */ /* 0x000564000c1e1920 */
.L_x_93:
[----:B------:R-:W-:Y:S05]  /*4410*/  BSYNC B1 ;  /* 0x0000000000017941 */ /* 0x000fea0003800000 */
.L_x_92:
[----:B------:R-:W-:Y:S01]  /*4420*/  ISETP.GT.AND P2, PT, R40, 0x8, P2 ;  /* 0x000000082800780c */ /* 0x000fe20001744270 */
[----:B--2--5:R-:W-:Y:S01]  /*4430*/  FMUL R5, R37, R14 ;  /* 0x0000000e25057220 */ /* 0x024fe20000400000 */
[----:B0-----:R-:W-:Y:S01]  /*4440*/  IADD3.X R33, R27, UR27, RZ, P6, !PT ;  /* 0x0000001b1b217c10 */ /* 0x001fe2000b7fe4ff */
[----:B------:R-:W-:Y:S02]  /*4450*/  BSSY B1, `(.L_x_94) ;  /* 0x0000007000017945 */ /* 0x000fe40003800000 */
[----:B----4-:R-:W-:-:S05]  /*4460*/  FFMA R25, R56, R13, R5 ;  /* 0x0000000d38197223 */ /* 0x010fca0000000005 */
[----:B------:R0:W-:Y:S01]  /*4470*/  @P1 STG.E desc[UR22][R32.64], R25 ;  /* 0x0000001920001986 */ /* 0x0001e2000c101916 */
[----:B------:R-:W-:-:S04]  /*4480*/  IADD3 R4, P1, R28, UR7, RZ ;  /* 0x000000071c047c10 */ /* 0x000fc8000ff3e0ff */
[----:B------:R-:W-:Y:S01]  /*4490*/  IADD3.X R5, R29, UR8, RZ, P1, !PT ;  /* 0x000000081d057c10 */ /* 0x000fe20008ffe4ff */
[----:B------:R-:W-:Y:S08]  /*44a0*/  @!P2 BRA `(.L_x_95) ;  /* 0x000000000004a947 */ /* 0x000ff00003800000 */
[----:B------:R2:W5:Y:S02]  /*44b0*/  LDG.E.LTC128B R37, desc[UR22][R4.64] ;  /* 0x0000001604257981 */ /* 0x000564000c1e1920 */
.L_x_95:
[----:B------:R-:W-:Y:S05]  /*44c0*/  BSYNC B1 ;  /* 0x0000000000017941 */ /* 0x000fea0003800000 */
.L_x_94:
[----:B------:R-:W-:Y:S05]  /*44d0*/  @!P2 BRA `(.L_x_96) ;  /* 0x0000000800c4a947 */ /* 0x000fea0003800000 */
[----:B--2---:R-:W-:Y:S01]  /*44e0*/  IADD3 R4, P1, R30, UR25, RZ ;  /* 0x000000191e047c10 */ /* 0x004fe2000ff3e0ff */
[----:B-----5:R-:W-:-:S03]  /*44f0*/  FMUL R37, R37, R14 ;  /* 0x0000000e25257220 */ /* 0x020fc60000400000 */
[----:B------:R-:W-:Y:S01]  /*4500*/  IADD3.X R5, R31, UR27, RZ, P1, !PT ;  /* 0x0000001b1f057c10 */ /* 0x000fe20008ffe4ff */
[----:B------:R-:W-:-:S05]  /*4510*/  FFMA R37, R22, R13, R37 ;  /* 0x0000000d16257223 */ /* 0x000fca0000000025 */
[----:B------:R4:W-:Y:S01]  /*4520*/  STG.E desc[UR22][R4.64], R37 ;  /* 0x0000002504007986 */ /* 0x0009e2000c101916 */
[----:B------:R-:W-:Y:S05]  /*4530*/  BRA `(.L_x_96) ;  /* 0x0000000800ac7947 */ /* 0x000fea0003800000 */
.L_x_33:
[----:B------:R-:W-:Y:S01]  /*4540*/  ISETP.GT.AND P2, PT, R0, 0x1, PT ;  /* 0x000000010000780c */ /* 0x000fe20003f44270 */
[----:B------:R-:W-:Y:S01]  /*4550*/  ULDC.64 UR6, c[0x0][0x6c0] ;  /* 0x0001b00000067ab9 */ /* 0x000fe20000000a00 */
[----:B------:R-:W-:Y:S01]  /*4560*/  ISETP.GT.AND P1, PT, R40, 0x8, P1 ;  /* 0x000000082800780c */ /* 0x000fe20000f24270 */
[-C--:B--2---:R-:W-:Y:S01]  /*4570*/  FMUL R65, R65, R13.reuse ;  /* 0x0000000d41417220 */ /* 0x084fe20000400000 */
[----:B------:R-:W-:Y:S01]  /*4580*/  LEA R4, P6, R36, UR6, 0x2 ;  /* 0x0000000624047c11 */ /* 0x000fe2000f8c10ff */
[-C--:B------:R-:W-:Y:S01]  /*4590*/  FMUL R29, R108, R13.reuse ;  /* 0x0000000d6c1d7220 */ /* 0x080fe20000400000 */
[----:B------:R-:W-:Y:S01]  /*45a0*/  ISETP.GT.AND P5, PT, R40, RZ, P2 ;  /* 0x000000ff2800720c */ /* 0x000fe200017a4270 */
[-C--:B------:R-:W-:Y:S01]  /*45b0*/  FMUL R63, R63, R13.reuse ;  /* 0x0000000d3f3f7220 */ /* 0x080fe20000400000 */
[----:B------:R-:W-:Y:S01]  /*45c0*/  LEA.HI.X R5, R36, UR7, R43, 0x2, P6 ;  /* 0x0000000724057c11 */ /* 0x000fe2000b0f142b */
[-C--:B------:R-:W-:Y:S01]  /*45d0*/  FMUL R31, R106, R13.reuse ;  /* 0x0000000d6a1f7220 */ /* 0x080fe20000400000 */
[----:B------:R-:W-:Y:S01]  /*45e0*/  LEA R24, P6, R44, R4, 0x2 ;  /* 0x000000042c187211 */ /* 0x000fe200078c10ff */
[----:B------:R-:W-:Y:S01]  /*45f0*/  FMUL R61, R61, R13 ;  /* 0x0000000d3d3d7220 */ /* 0x000fe20000400000 */
[----:B------:R-:W-:Y:S01]  /*4600*/  ISETP.GT.AND P2, PT, R40, 0x8, P2 ;  /* 0x000000082800780c */ /* 0x000fe20001744270 */
[----:B------:R-:W-:Y:S01]  /*4610*/  @P3 STG.E desc[UR22][R4.64], R65 ;  /* 0x0000004104003986 */ /* 0x000fe2000c101916 */
[----:B------:R-:W-:Y:S01]  /*4620*/  LEA.HI.X R25, R44, R5, R45, 0x2, P6 ;  /* 0x000000052c197211 */ /* 0x000fe200030f142d */
[-C--:B------:R-:W-:Y:S01]  /*4630*/  FMUL R33, R104, R13.reuse ;  /* 0x0000000d68217220 */ /* 0x080fe20000400000 */
[----:B------:R-:W-:Y:S01]  /*4640*/  ISETP.GT.AND P3, PT, R0, 0x8, PT ;  /* 0x000000080000780c */ /* 0x000fe20003f64270 */
[-C--:B------:R-:W-:Y:S01]  /*4650*/  FMUL R59, R59, R13.reuse ;  /* 0x0000000d3b3b7220 */ /* 0x080fe20000400000 */
[----:B------:R-:W-:Y:S01]  /*4660*/  IADD3 R26, P6, R4, UR13, RZ ;  /* 0x0000000d041a7c10 */ /* 0x000fe2000ffde0ff */
[----:B------:R0:W-:Y:S01]  /*4670*/  @P5 STG.E desc[UR22][R24.64], R29 ;  /* 0x0000001d18005986 */ /* 0x0001e2000c101916 */
[----:B------:R-:W-:Y:S01]  /*4680*/  ISETP.GT.AND P5, PT, R40, RZ, P3 ;  /* 0x000000ff2800720c */ /* 0x000fe20001fa4270 */
[-C--:B------:R-:W-:Y:S01]  /*4690*/  FMUL R35, R102, R13.reuse ;  /* 0x0000000d66237220 */ /* 0x080fe20000400000 */
[----:B------:R-:W-:Y:S01]  /*46a0*/  IADD3.X R27, R5, UR12, RZ, P6, !PT ;  /* 0x0000000c051b7c10 */ /* 0x000fe2000b7fe4ff */
[----:B------:R2:W-:Y:S01]  /*46b0*/  @P1 STG.E desc[UR22][R4.64+0x20], R63 ;  /* 0x0000203f04001986 */ /* 0x0005e2000c101916 */
[----:B------:R-:W-:Y:S01]  /*46c0*/  ISETP.GT.AND P1, PT, R0, 0x9, PT ;  /* 0x000000090000780c */ /* 0x000fe20003f24270 */
[-C--:B------:R-:W-:Y:S01]  /*46d0*/  FMUL R37, R100, R13.reuse ;  /* 0x0000000d64257220 */ /* 0x080fe20000400000 */
[----:B------:R-:W-:Y:S01]  /*46e0*/  IADD3 R28, P6, R24, UR13, RZ ;  /* 0x0000000d181c7c10 */ /* 0x000fe2000ffde0ff */
[----:B------:R3:W-:Y:S01]  /*46f0*/  @P2 STG.E desc[UR22][R24.64+0x20], R31 ;  /* 0x0000201f18002986 */ /* 0x0007e2000c101916 */
[----:B------:R-:W-:Y:S01]  /*4700*/  ISETP.GT.AND P2, PT, R40, RZ, P1 ;  /* 0x000000ff2800720c */ /* 0x000fe20000f44270 */
[-C--:B------:R-:W-:Y:S01]  /*4710*/  FMUL R39, R98, R13.reuse ;  /* 0x0000000d62277220 */ /* 0x080fe20000400000 */
[----:B------:R-:W-:Y:S01]  /*4720*/  ISETP.GT.AND P3, PT, R40, 0x8, P3 ;  /* 0x000000082800780c */ /* 0x000fe20001f64270 */
[----:B------:R-:W-:Y:S01]  /*4730*/  FMUL R41, R94, R13 ;  /* 0x0000000d5e297220 */ /* 0x000fe20000400000 */
[----:B0-----:R-:W-:Y:S01]  /*4740*/  IADD3.X R29, R25, UR12, RZ, P6, !PT ;  /* 0x0000000c191d7c10 */ /* 0x001fe2000b7fe4ff */
[----:B------:R-:W-:Y:S01]  /*4750*/  @P5 STG.E desc[UR22][R26.64], R61 ;  /* 0x0000003d1a005986 */ /* 0x000fe2000c101916 */
[----:B------:R-:W-:-:S02]  /*4760*/  ISETP.GT.AND P1, PT, R40, 0x8, P1 ;  /* 0x000000082800780c */ /* 0x000fc40000f24270 */
[----:B--2---:R-:W-:Y:S02]  /*4770*/  IADD3 R4, P5, R4, UR25, RZ ;  /* 0x0000001904047c10 */ /* 0x004fe4000ffbe0ff */
[----:B------:R-:W-:Y:S02]  /*4780*/  IADD3 R30, P6, R26, UR13, RZ ;  /* 0x0000000d1a1e7c10 */ /* 0x000fe4000ffde0ff */
[----:B------:R-:W-:Y:S01]  /*4790*/  IADD3.X R5, R5, UR27, RZ, P5, !PT ;  /* 0x0000001b05057c10 */ /* 0x000fe2000affe4ff */
[----:B------:R0:W-:Y:S01]  /*47a0*/  @P2 STG.E desc[UR22][R28.64], R33 ;  /* 0x000000211c002986 */ /* 0x0001e2000c101916 */
[----:B---3--:R-:W-:Y:S02]  /*47b0*/  IADD3 R24, P5, R24, UR25, RZ ;  /* 0x0000001918187c10 */ /* 0x008fe4000ffbe0ff */
[----:B------:R-:W-:Y:S01]  /*47c0*/  ISETP.GT.AND P2, PT, R0, 0x10, PT ;  /* 0x000000100000780c */ /* 0x000fe20003f44270 */
[----:B------:R2:W-:Y:S01]  /*47d0*/  @P3 STG.E desc[UR22][R4.64], R59 ;  /* 0x0000003b04003986 */ /* 0x0005e2000c101916 */
[----:B------:R-:W-:-:S02]  /*47e0*/  IADD3.X R25, R25, UR27, RZ, P5, !PT ;  /* 0x0000001b19197c10 */ /* 0x000fc4000affe4ff */
[----:B------:R-:W-:Y:S02]  /*47f0*/  ISETP.GT.AND P5, PT, R40, RZ, P2 ;  /* 0x000000ff2800720c */ /* 0x000fe400017a4270 */
[----:B------:R-:W-:Y:S01]  /*4800*/  ISETP.GT.AND P3, PT, R0, 0x11, PT ;  /* 0x000000110000780c */ /* 0x000fe20003f64270 */
[----:B------:R3:W-:Y:S01]  /*4810*/  @P1 STG.E desc[UR22][R24.64], R35 ;  /* 0x0000002318001986 */ /* 0x0007e2000c101916 */
[----:B------:R-:W-:Y:S02]  /*4820*/  IADD3.X R31, R27, UR12, RZ, P6, !PT ;  /* 0x0000000c1b1f7c10 */ /* 0x000fe4000b7fe4ff */
[----:B------:R-:W-:Y:S02]  /*4830*/  ISETP.GT.AND P1, PT, R40, RZ, P3 ;  /* 0x000000ff2800720c */ /* 0x000fe40001f24270 */
[----:B------:R-:W-:Y:S02]  /*4840*/  IADD3 R32, P6, R28, UR13, RZ ;  /* 0x0000000d1c207c10 */ /* 0x000fe4000ffde0ff */
[----:B------:R-:W-:-:S02]  /*4850*/  ISETP.GT.AND P2, PT, R40, 0x8, P2 ;  /* 0x000000082800780c */ /* 0x000fc40001744270 */
[----:B0-----:R-:W-:Y:S01]  /*4860*/  IADD3.X R33, R29, UR12, RZ, P6, !PT ;  /* 0x0000000c1d217c10 */ /* 0x001fe2000b7fe4ff */
[----:B------:R0:W-:Y:S01]  /*4870*/  @P5 STG.E desc[UR22][R30.64], R37 ;  /* 0x000000251e005986 */ /* 0x0001e2000c101916 */
[----:B--2---:R-:W-:Y:S01]  /*4880*/  IADD3 R4, P5, R26, UR25, RZ ;  /* 0x000000191a047c10 */ /* 0x004fe2000ffbe0ff */
[-C--:B---3--:R-:W-:Y:S01]  /*4890*/  FMUL R35, R96, R13.reuse ;  /* 0x0000000d60237220 */ /* 0x088fe20000400000 */
[----:B------:R-:W-:Y:S02]  /*48a0*/  ISETP.GT.AND P3, PT, R40, 0x8, P3 ;  /* 0x000000082800780c */ /* 0x000fe40001f64270 */
[----:B------:R-:W-:Y:S01]  /*48b0*/  IADD3.X R5, R27, UR27, RZ, P5, !PT ;  /* 0x0000001b1b057c10 */ /* 0x000fe2000affe4ff */
[----:B------:R2:W-:Y:S01]  /*48c0*/  @P1 STG.E desc[UR22][R32.64], R39 ;  /* 0x0000002720001986 */ /* 0x0005e2000c101916 */
[----:B------:R-:W-:Y:S02]  /*48d0*/  IADD3 R24, P5, R28, UR25, RZ ;  /* 0x000000191c187c10 */ /* 0x000fe4000ffbe0ff */
[----:B------:R-:W-:Y:S01]  /*48e0*/  ISETP.GT.AND P1, PT, R0, 0x18, PT ;  /* 0x000000180000780c */ /* 0x000fe20003f24270 */
[----:B------:R3:W-:Y:S01]  /*48f0*/  @P2 STG.E desc[UR22][R4.64], R35 ;  /* 0x0000002304002986 */ /* 0x0007e2000c101916 */
[----:B------:R-:W-:Y:S01]  /*4900*/  IADD3.X R25, R29, UR27, RZ, P5, !PT ;  /* 0x0000001b1d197c10 */ /* 0x000fe2000affe4ff */
[----:B0-----:R-:W-:Y:S01]  /*4910*/  FMUL R37, R92, R13 ;  /* 0x0000000d5c257220 */ /* 0x001fe20000400000 */
[----:B------:R-:W-:-:S02]  /*4920*/  ISETP.GT.AND P5, PT, R40, RZ, P1 ;  /* 0x000000ff2800720c */ /* 0x000fc40000fa4270 */
[----:B------:R-:W-:Y:S01]  /*4930*/  ISETP.GT.AND P2, PT, R0, 0x19, PT ;  /* 0x000000190000780c */ /* 0x000fe20003f44270 */
[----:B------:R0:W-:Y:S01]  /*4940*/  @P3 STG.E desc[UR22][R24.64], R41 ;  /* 0x0000002918003986 */ /* 0x0001e2000c101916 */
[----:B------:R-:W-:Y:S01]  /*4950*/  IADD3 R26, P6, R30, UR13, RZ ;  /* 0x0000000d1e1a7c10 */ /* 0x000fe2000ffde0ff */
[-C--:B--2---:R-:W-:Y:S01]  /*4960*/  FMUL R39, R90, R13.reuse ;  /* 0x0000000d5a277220 */ /* 0x084fe20000400000 */
[----:B------:R-:W-:Y:S02]  /*4970*/  ISETP.GT.AND P3, PT, R40, RZ, P2 ;  /* 0x000000ff2800720c */ /* 0x000fe40001764270 */
[----:B------:R-:W-:Y:S01]  /*4980*/  IADD3.X R27, R31, UR12, RZ, P6, !PT ;  /* 0x0000000c1f1b7c10 */ /* 0x000fe2000b7fe4ff */
[-C--:B---3--:R-:W-:Y:S01]  /*4990*/  FMUL R35, R88, R13.reuse ;  /* 0x0000000d58237220 */ /* 0x088fe20000400000 */
[----:B------:R-:W-:Y:S02]  /*49a0*/  IADD3 R28, P6, R32, UR13, RZ ;  /* 0x0000000d201c7c10 */ /* 0x000fe4000ffde0ff */
[----:B------:R-:W-:Y:S01]  /*49b0*/  ISETP.GT.AND P1, PT, R40, 0x8, P1 ;  /* 0x000000082800780c */ /* 0x000fe20000f24270 */
[----:B------:R2:W-:Y:S01]  /*49c0*/  @P5 STG.E desc[UR22][R26.64], R37 ;  /* 0x000000251a005986 */ /* 0x0005e2000c101916 */
[----:B------:R-:W-:Y:S01]  /*49d0*/  IADD3.X R29, R33, UR12, RZ, P6, !PT ;  /* 0x0000000c211d7c10 */ /* 0x000fe2000b7fe4ff */
[----:B0-----:R-:W-:Y:S01]  /*49e0*/  FMUL R41, R86, R13 ;  /* 0x0000000d56297220 */ /* 0x001fe20000400000 */
[----:B------:R-:W-:-:S02]  /*49f0*/  IADD3 R4, P5, R30, UR25, RZ ;  /* 0x000000191e047c10 */ /* 0x000fc4000ffbe0ff */
[----:B------:R-:W-:Y:S01]  /*4a00*/  ISETP.GT.AND P2, PT, R40, 0x8, P2 ;  /* 0x000000082800780c */ /* 0x000fe20001744270 */
[----:B------:R0:W-:Y:S01]  /*4a10*/  @P3 STG.E desc[UR22][R28.64], R39 ;  /* 0x000000271c003986 */ /* 0x0001e2000c101916 */
[----:B------:R-:W-:Y:S02]  /*4a20*/  IADD3.X R5, R31, UR27, RZ, P5, !PT ;  /* 0x0000001b1f057c10 */ /* 0x000fe4000affe4ff */
[----:B------:R-:W-:Y:S02]  /*4a30*/  IADD3 R24, P5, R32, UR25, RZ ;  /* 0x0000001920187c10 */ /* 0x000fe4000ffbe0ff */
[----:B------:R-:W-:Y:S01]  /*4a40*/  ISETP.GT.AND P3, PT, R0, 0x20, PT ;  /* 0x000000200000780c */ /* 0x000fe20003f64270 */
[----:B------:R3:W-:Y:S01]  /*4a50*/  @P1 STG.E desc[UR22][R4.64], R35 ;  /* 0x0000002304001986 */ /* 0x0007e2000c101916 */
[----:B------:R-:W-:Y:S01]  /*4a60*/  IADD3.X R25, R33, UR27, RZ, P5, !PT ;  /* 0x0000001b21197c10 */ /* 0x000fe2000affe4ff */
[----:B--2---:R-:W-:Y:S01]  /*4a70*/  FMUL R37, R84, R13 ;  /* 0x0000000d54257220 */ /* 0x004fe20000400000 */
[----:B------:R-:W-:-:S02]  /*4a80*/  ISETP.GT.AND P5, PT, R40, RZ, P3 ;  /* 0x000000ff2800720c */ /* 0x000fc40001fa4270 */
[----:B------:R-:W-:Y:S01]  /*4a90*/  ISETP.GT.AND P1, PT, R0, 0x21, PT ;  /* 0x000000210000780c */ /* 0x000fe20003f24270 */
[----:B------:R2:W-:Y:S01]  /*4aa0*/  @P2 STG.E desc[UR22][R24.64], R41 ;  /* 0x0000002918002986 */ /* 0x0005e2000c101916 */
[----:B------:R-:W-:Y:S01]  /*4ab0*/  IADD3 R30, P6, R26, UR13, RZ ;  /* 0x0000000d1a1e7c10 */ /* 0x000fe2000ffde0ff */
[-C--:B0-----:R-:W-:Y:S01]  /*4ac0*/  FMUL R39, R82, R13.reuse ;  /* 0x0000000d52277220 */ /* 0x081fe20000400000 */
[----:B------:R-:W-:Y:S02]  /*4ad0*/  ISETP.GT.AND P2, PT, R40, RZ, P1 ;  /* 0x000000ff2800720c */ /* 0x000fe40000f44270 */
[----:B------:R-:W-:Y:S01]  /*4ae0*/  IADD3.X R31, R27, UR12, RZ, P6, !PT ;  /* 0x0000000c1b1f7c10 */ /* 0x000fe2000b7fe4ff */
[-C--:B---3--:R-:W-:Y:S01]  /*4af0*/  FMUL R35, R80, R13.reuse ;  /* 0x0000000d50237220 */ /* 0x088fe20000400000 */
[----:B------:R-:W-:Y:S02]  /*4b00*/  IADD3 R32, P6, R28, UR13, RZ ;  /* 0x0000000d1c207c10 */ /* 0x000fe4000ffde0ff */
[----:B------:R-:W-:Y:S01]  /*4b10*/  ISETP.GT.AND P3, PT, R40, 0x8, P3 ;  /* 0x000000082800780c */ /* 0x000fe20001f64270 */
[----:B------:R0:W-:Y:S01]  /*4b20*/  @P5 STG.E desc[UR22][R30.64], R37 ;  /* 0x000000251e005986 */ /* 0x0001e2000c101916 */
[----:B------:R-:W-:Y:S01]  /*4b30*/  IADD3.X R33, R29, UR12, RZ, P6, !PT ;  /* 0x0000000c1d217c10 */ /* 0x000fe2000b7fe4ff */
[----:B--2---:R-:W-:Y:S01]  /*4b40*/  FMUL R41, R78, R13 ;  /* 0x0000000d4e297220 */ /* 0x004fe20000400000 */
        /* <DEDUP_REMOVED lines=20> */
[----:B------:R-:W-:Y:S01]  /*4c90*/  IADD3 R4, P5, R30, UR25, RZ ;  /* 0x000000191e047c10 */ /* 0x000fe2000ffbe0ff */
[----:B0-----:R-:W-:Y:S01]  /*4ca0*/  FMUL R41, R70, R13 ;  /* 0x0000000d46297220 */ /* 0x001fe20000400000 */
[----:B------:R-:W-:-:S02]  /*4cb0*/  IADD3.X R29, R33, UR12, RZ, P6, !PT ;  /* 0x0000000c211d7c10 */ /* 0x000fc4000b7fe4ff */
[----:B------:R-:W-:Y:S02]  /*4cc0*/  ISETP.GT.AND P3, PT, R40, 0x8, P3 ;  /* 0x000000082800780c */ /* 0x000fe40001f64270 */
[----:B------:R-:W-:Y:S01]  /*4cd0*/  IADD3.X R5, R31, UR27, RZ, P5, !PT ;  /* 0x0000001b1f057c10 */ /* 0x000fe2000affe4ff */
[----:B------:R0:W-:Y:S01]  /*4ce0*/  @P1 STG.E desc[UR22][R28.64], R39 ;  /* 0x000000271c001986 */ /* 0x0001e2000c101916 */
[----:B------:R-:W-:Y:S02]  /*4cf0*/  IADD3 R24, P5, R32, UR25, RZ ;  /* 0x0000001920187c10 */ /* 0x000fe4000ffbe0ff */
[----:B------:R-:W-:Y:S01]  /*4d00*/  ISETP.GT.AND P1, PT, R0, 0x30, PT ;  /* 0x000000300000780c */ /* 0x000fe20003f24270 */
[----:B------:R3:W-:Y:S01]  /*4d10*/  @P2 STG.E desc[UR22][R4.64], R35 ;  /* 0x0000002304002986 */ /* 0x0007e2000c101916 */
[----:B------:R-:W-:Y:S01]  /*4d20*/  IADD3.X R25, R33, UR27, RZ, P5, !PT ;  /* 0x0000001b21197c10 */ /* 0x000fe2000affe4ff */
[----:B--2---:R-:W-:Y:S01]  /*4d30*/  FMUL R37, R68, R13 ;  /* 0x0000000d44257220 */ /* 0x004fe20000400000 */
[----:B------:R-:W-:-:S02]  /*4d40*/  ISETP.GT.AND P2, PT, R0, 0x31, PT ;  /* 0x000000310000780c */ /* 0x000fc40003f44270 */
[----:B------:R-:W-:Y:S01]  /*4d50*/  ISETP.GT.AND P5, PT, R40, RZ, P1 ;  /* 0x000000ff2800720c */ /* 0x000fe20000fa4270 */
[----:B------:R2:W-:Y:S01]  /*4d60*/  @P3 STG.E desc[UR22][R24.64], R41 ;  /* 0x0000002918003986 */ /* 0x0005e2000c101916 */
[----:B------:R-:W-:Y:S01]  /*4d70*/  IADD3 R30, P6, R26, UR13, RZ ;  /* 0x0000000d1a1e7c10 */ /* 0x000fe2000ffde0ff */
[-C--:B0-----:R-:W-:Y:S01]  /*4d80*/  FMUL R39, R66, R13.reuse ;  /* 0x0000000d42277220 */ /* 0x081fe20000400000 */
[----:B------:R-:W-:Y:S02]  /*4d90*/  ISETP.GT.AND P3, PT, R40, RZ, P2 ;  /* 0x000000ff2800720c */ /* 0x000fe40001764270 */
[----:B------:R-:W-:Y:S01]  /*4da0*/  IADD3.X R31, R27, UR12, RZ, P6, !PT ;  /* 0x0000000c1b1f7c10 */ /* 0x000fe2000b7fe4ff */
[----:B---3--:R-:W-:Y:S01]  /*4db0*/  FMUL R35, R64, R13 ;  /* 0x0000000d40237220 */ /* 0x008fe20000400000 */
[----:B------:R-:W-:Y:S02]  /*4dc0*/  IADD3 R32, P6, R28, UR13, RZ ;  /* 0x0000000d1c207c10 */ /* 0x000fe4000ffde0ff */
[----:B------:R-:W-:-:S02]  /*4dd0*/  ISETP.GT.AND P1, PT, R40, 0x8, P1 ;  /* 0x000000082800780c */ /* 0x000fc40000f24270 */
[----:B------:R-:W-:Y:S01]  /*4de0*/  IADD3.X R33, R29, UR12, RZ, P6, !PT ;  /* 0x0000000c1d217c10 */ /* 0x000fe2000b7fe4ff */
[----:B------:R0:W-:Y:S01]  /*4df0*/  @P5 STG.E desc[UR22][R30.64], R37 ;  /* 0x000000251e005986 */ /* 0x0001e2000c101916 */
[----:B------:R-:W-:Y:S01]  /*4e00*/  IADD3 R4, P6, R26, UR25, RZ ;  /* 0x000000191a047c10 */ /* 0x000fe2000ffde0ff */
[----:B--2---:R-:W-:Y:S01]  /*4e10*/  FMUL R41, R62, R13 ;  /* 0x0000000d3e297220 */ /* 0x004fe20000400000 */
[----:B------:R-:W-:Y:S01]  /*4e20*/  ISETP.GT.AND P2, PT, R40, 0x8, P2 ;  /* 0x000000082800780c */ /* 0x000fe20001744270 */
[----:B------:R-:W-:Y:S01]  /*4e30*/  @P3 STG.E desc[UR22][R32.64], R39 ;  /* 0x0000002720003986 */ /* 0x000fe2000c101916 */
[----:B------:R-:W-:Y:S02]  /*4e40*/  ISETP.GT.AND P5, PT, R0, 0x38, PT ;  /* 0x000000380000780c */ /* 0x000fe40003fa4270 */
[----:B------:R-:W-:Y:S02]  /*4e50*/  IADD3.X R5, R27, UR27, RZ, P6, !PT ;  /* 0x0000001b1b057c10 */ /* 0x000fe4000b7fe4ff */
[----:B------:R-:W-:-:S02]  /*4e60*/  IADD3 R24, P6, R28, UR25, RZ ;  /* 0x000000191c187c10 */ /* 0x000fc4000ffde0ff */
[----:B------:R-:W-:Y:S01]  /*4e70*/  ISETP.GT.AND P3, PT, R40, RZ, P5 ;  /* 0x000000ff2800720c */ /* 0x000fe20002f64270 */
[----:B------:R2:W-:Y:S01]  /*4e80*/  @P1 STG.E desc[UR22][R4.64], R35 ;  /* 0x0000002304001986 */ /* 0x0005e2000c101916 */
[----:B------:R-:W-:Y:S01]  /*4e90*/  IADD3.X R25, R29, UR27, RZ, P6, !PT ;  /* 0x0000001b1d197c10 */ /* 0x000fe2000b7fe4ff */
[----:B0-----:R-:W-:Y:S01]  /*4ea0*/  FMUL R37, R60, R13 ;  /* 0x0000000d3c257220 */ /* 0x001fe20000400000 */
[----:B------:R-:W-:Y:S02]  /*4eb0*/  IADD3 R26, P6, R30, UR13, RZ ;  /* 0x0000000d1e1a7c10 */ /* 0x000fe4000ffde0ff */
[----:B------:R-:W-:Y:S01]  /*4ec0*/  ISETP.GT.AND P1, PT, R0, 0x39, PT ;  /* 0x000000390000780c */ /* 0x000fe20003f24270 */
[----:B------:R0:W-:Y:S01]  /*4ed0*/  @P2 STG.E desc[UR22][R24.64], R41 ;  /* 0x0000002918002986 */ /* 0x0001e2000c101916 */
[----:B------:R-:W-:Y:S02]  /*4ee0*/  IADD3.X R27, R31, UR12, RZ, P6, !PT ;  /* 0x0000000c1f1b7c10 */ /* 0x000fe4000b7fe4ff */
[----:B------:R-:W-:-:S02]  /*4ef0*/  ISETP.GT.AND P2, PT, R40, 0x8, P5 ;  /* 0x000000082800780c */ /* 0x000fc40002f44270 */
[----:B------:R-:W-:Y:S01]  /*4f00*/  ISETP.GT.AND P5, PT, R40, RZ, P1 ;  /* 0x000000ff2800720c */ /* 0x000fe20000fa4270 */
[----:B------:R3:W-:Y:S01]  /*4f10*/  @P3 STG.E desc[UR22][R26.64], R37 ;  /* 0x000000251a003986 */ /* 0x0007e2000c101916 */
[----:B------:R-:W-:Y:S01]  /*4f20*/  IADD3 R28, P6, R32, UR13, RZ ;  /* 0x0000000d201c7c10 */ /* 0x000fe2000ffde0ff */
[-C--:B--2---:R-:W-:Y:S01]  /*4f30*/  FMUL R35, R56, R13.reuse ;  /* 0x0000000d38237220 */ /* 0x084fe20000400000 */
[----:B------:R-:W-:Y:S02]  /*4f40*/  ISETP.GT.AND P1, PT, R40, 0x8, P1 ;  /* 0x000000082800780c */ /* 0x000fe40000f24270 */
[----:B------:R-:W-:Y:S01]  /*4f50*/  IADD3 R4, P3, R30, UR25, RZ ;  /* 0x000000191e047c10 */ /* 0x000fe2000ff7e0ff */
[----:B0-----:R-:W-:Y:S01]  /*4f60*/  FMUL R25, R58, R13 ;  /* 0x0000000d3a197220 */ /* 0x001fe20000400000 */
[----:B------:R-:W-:Y:S02]  /*4f70*/  IADD3.X R29, R33, UR12, RZ, P6, !PT ;  /* 0x0000000c211d7c10 */ /* 0x000fe4000b7fe4ff */
[----:B------:R-:W-:-:S02]  /*4f80*/  IADD3 R30, P6, R32, UR25, RZ ;  /* 0x00000019201e7c10 */ /* 0x000fc4000ffde0ff */
[----:B------:R-:W-:Y:S01]  /*4f90*/  IADD3.X R5, R31, UR27, RZ, P3, !PT ;  /* 0x0000001b1f057c10 */ /* 0x000fe20009ffe4ff */
[----:B------:R3:W-:Y:S01]  /*4fa0*/  @P5 STG.E desc[UR22][R28.64], R25 ;  /* 0x000000191c005986 */ /* 0x0007e2000c101916 */
[----:B------:R-:W-:Y:S01]  /*4fb0*/  IADD3.X R31, R33, UR27, RZ, P6, !PT ;  /* 0x0000001b211f7c10 */ /* 0x000fe2000b7fe4ff */
[----:B------:R-:W-:Y:S02]  /*4fc0*/  FMUL R33, R22, R13 ;  /* 0x0000000d16217220 */ /* 0x000fe40000400000 */
[----:B------:R3:W-:Y:S04]  /*4fd0*/  @P2 STG.E desc[UR22][R4.64], R35 ;  /* 0x0000002304002986 */ /* 0x0007e8000c101916 */
[----:B------:R3:W-:Y:S02]  /*4fe0*/  @P1 STG.E desc[UR22][R30.64], R33 ;  /* 0x000000211e001986 */ /* 0x0007e4000c101916 */
.L_x_96:
[----:B------:R-:W-:Y:S05]  /*4ff0*/  BSYNC B0 ;  /* 0x0000000000007941 */ /* 0x000fea0003800000 */
.L_x_32:
[----:B------:R-:W-:Y:S01]  /*5000*/  LEA R2, P1, R8, R2, 0x1 ;  /* 0x0000000208027211 */ /* 0x000fe200078208ff */
[----:B------:R-:W-:Y:S01]  /*5010*/  ULDC.64 UR6, c[0x0][0x750] ;  /* 0x0001d40000067ab9 */ /* 0x000fe20000000a00 */
[----:B------:R-:W-:Y:S01]  /*5020*/  IMAD.U32 R0, RZ, RZ, UR17 ;  /* 0x00000011ff007e24 */ /* 0x000fe2000f8e00ff */
[----:B------:R-:W-:Y:S01]  /*5030*/  PRMT R22, RZ, 0x7610, R22 ;  /* 0x00007610ff167816 */ /* 0x000fe20000000016 */
[----:B--234-:R-:W-:Y:S02]  /*5040*/  IMAD.MOV.U32 R4, RZ, RZ, -0x1 ;  /* 0xffffffffff047424 */ /* 0x01cfe400078e00ff */
[----:B------:R-:W-:Y:S01]  /*5050*/  IMAD.X R3, R12, 0x1, R3, P1 ;  /* 0x000000010c037824 */ /* 0x000fe200008e0603 */
[----:B------:R-:W-:Y:S01]  /*5060*/  ISETP.GE.U32.AND P1, PT, R2, UR6, PT ;  /* 0x0000000602007c0c */ /* 0x000fe2000bf26070 */
[----:B------:R2:W-:Y:S01]  /*5070*/  SYNCS.ARRIVE.TRANS64.A1T0 RZ, [R0+UR24], RZ ;  /* 0x000000ff00ff79a7 */ /* 0x0005e20008100018 */
[----:B------:R-:W-:Y:S02]  /*5080*/  IMAD.MOV.U32 R5, RZ, RZ, -0x1 ;  /* 0xffffffffff057424 */ /* 0x000fe400078e00ff */
[----:B------:R-:W-:Y:S01]  /*5090*/  ISETP.GE.U32.AND.EX P1, PT, R3, UR7, PT, P1 ;  /* 0x0000000703007c0c */ /* 0x000fe2000bf26110 */
[----:B--2---:R-:W-:-:S12]  /*50a0*/  IMAD.MOV.U32 R0, RZ, RZ, -0x1 ;  /* 0xffffffffff007424 */ /* 0x004fd800078e00ff */
[----:B------:R-:W-:Y:S05]  /*50b0*/  @P1 BRA `(.L_x_97) ;  /* 0x0000000400541947 */ /* 0x000fea0003800000 */
[----:B------:R-:W2:Y:S01]  /*50c0*/  LDC.64 R28, c[0x0][0x728] ;  /* 0x0001ca00ff1c7b82 */ /* 0x000ea20000000a00 */
[----:B------:R-:W3:Y:S01]  /*50d0*/  S2R R30, SR_CTAID.X ;  /* 0x00000000001e7919 */ /* 0x000ee20000002500 */
[----:B------:R-:W-:Y:S02]  /*50e0*/  IMAD.MOV.U32 R26, RZ, RZ, R2 ;  /* 0x000000ffff1a7224 */ /* 0x000fe400078e0002 */
[----:B------:R-:W-:Y:S01]  /*50f0*/  IMAD.MOV.U32 R27, RZ, RZ, R3 ;  /* 0x000000ffff1b7224 */ /* 0x000fe200078e0003 */
[----:B------:R-:W4:Y:S03]  /*5100*/  S2R R34, SR_CTAID.Y ;  /* 0x0000000000227919 */ /* 0x000f260000002600 */
[----:B------:R-:W1:Y:S08]  /*5110*/  LDC R0, c[0x0][0x730] ;  /* 0x0001cc00ff007b82 */ /* 0x000e700000000800 */
[----:B0-----:R-:W0:Y:S01]  /*5120*/  LDC.64 R32, c[0x0][0x720] ;  /* 0x0001c800ff207b82 */ /* 0x001e220000000a00 */
[----:B--2---:R-:W-:-:S04]  /*5130*/  ISETP.NE.U32.AND P1, PT, R28, RZ, PT ;  /* 0x000000ff1c00720c */ /* 0x004fc80003f25070 */
[----:B------:R-:W-:-:S13]  /*5140*/  ISETP.NE.AND.EX P1, PT, R29, RZ, PT, P1 ;  /* 0x000000ff1d00720c */ /* 0x000fda0003f25310 */
[----:B01-34-:R-:W-:Y:S05]  /*5150*/  @!P1 BRA `(.L_x_98) ;  /* 0x0000000000289947 */ /* 0x01bfea0003800000 */
        /* <DEDUP_REMOVED lines=10> */
.L_x_98:
[-CC-:B------:R-:W-:Y:S01]  /*5200*/  SHF.R.U64 R28, R26, R0.reuse, R27.reuse ;  /* 0x000000001a1c7219 */ /* 0x180fe2000000121b */
[----:B------:R-:W0:Y:S01]  /*5210*/  LDC.64 R40, c[0x0][0x740] ;  /* 0x0001d000ff287b82 */ /* 0x000e220000000a00 */
[----:B------:R-:W-:Y:S01]  /*5220*/  SHF.R.U32.HI R0, RZ, R0, R27 ;  /* 0x00000000ff007219 */ /* 0x000fe2000001161b */
[----:B------:R-:W-:Y:S01]  /*5230*/  ULDC UR6, c[0x0][0x150] ;  /* 0x0000540000067ab9 */ /* 0x000fe20000000800 */
[----:B------:R-:W-:Y:S02]  /*5240*/  IADD3 R25, P1, RZ, -R28, RZ ;  /* 0x8000001cff197210 */ /* 0x000fe40007f3e0ff */
[----:B------:R-:W-:-:S03]  /*5250*/  I2FP.F32.U32 R22, R30 ;  /* 0x0000001e00167245 */ /* 0x000fc60000201000 */
[----:B------:R-:W1:Y:S01]  /*5260*/  LDC R24, c[0x0][0x718] ;  /* 0x0001c600ff187b82 */ /* 0x000e620000000800 */
[----:B------:R-:W-:Y:S02]  /*5270*/  IMAD.X R27, RZ, RZ, ~R0, P1 ;  /* 0x000000ffff1b7224 */ /* 0x000fe400008e0e00 */
[----:B------:R-:W-:Y:S01]  /*5280*/  FMUL R26, R22, UR6 ;  /* 0x00000006161a7c20 */ /* 0x000fe20008400000 */
[----:B------:R-:W-:Y:S01]  /*5290*/  IMAD.WIDE.U32 R4, R25, R32, R2 ;  /* 0x0000002019047225 */ /* 0x000fe200078e0002 */
[----:B------:R-:W-:-:S03]  /*52a0*/  ULDC UR6, c[0x0][0x154] ;  /* 0x0000550000067ab9 */ /* 0x000fc60000000800 */
[----:B------:R-:W-:Y:S01]  /*52b0*/  IMAD R0, R27, R32, RZ ;  /* 0x000000201b007224 */ /* 0x000fe200078e02ff */
[----:B------:R-:W2:Y:S01]  /*52c0*/  LDC R36, c[0x0][0x708] ;  /* 0x0001c200ff247b82 */ /* 0x000ea20000000800 */
[----:B------:R-:W3:Y:S02]  /*52d0*/  F2I.U32.TRUNC.NTZ R26, R26 ;  /* 0x0000001a001a7305 */ /* 0x000ee4000020f000 */
[----:B------:R-:W-:Y:S01]  /*52e0*/  IMAD R25, R25, R33, R0 ;  /* 0x0000002119197224 */ /* 0x000fe200078e0200 */
[----:B------:R-:W-:-:S03]  /*52f0*/  I2FP.F32.U32 R0, R34 ;  /* 0x0000002200007245 */ /* 0x000fc60000201000 */
[----:B------:R-:W-:Y:S01]  /*5300*/  IMAD.IADD R5, R5, 0x1, R25 ;  /* 0x0000000105057824 */ /* 0x000fe200078e0219 */
[----:B------:R-:W4:Y:S01]  /*5310*/  LDC R29, c[0x0][0x758] ;  /* 0x0001d600ff1d7b82 */ /* 0x000f220000000800 */
[----:B0-----:R-:W-:-:S04]  /*5320*/  ISETP.NE.U32.AND P1, PT, R40, RZ, PT ;  /* 0x000000ff2800720c */ /* 0x001fc80003f25070 */
[----:B------:R-:W-:-:S03]  /*5330*/  ISETP.NE.AND.EX P1, PT, R41, RZ, PT, P1 ;  /* 0x000000ff2900720c */ /* 0x000fc60003f25310 */
[----:B------:R-:W0:Y:S01]  /*5340*/  LDC R27, c[0x0][0x144] ;  /* 0x00005100ff1b7b82 */ /* 0x000e220000000800 */
[-CC-:B-1----:R-:W-:Y:S01]  /*5350*/  SHF.R.U64 R22, R4, R24.reuse, R5.reuse ;  /* 0x0000001804167219 */ /* 0x182fe20000001205 */
[----:B---3--:R-:W-:Y:S01]  /*5360*/  IMAD.MOV R26, RZ, RZ, -R26 ;  /* 0x000000ffff1a7224 */ /* 0x008fe200078e0a1a */
[----:B------:R-:W-:Y:S01]  /*5370*/  SHF.R.U32.HI R5, RZ, R24, R5 ;  /* 0x00000018ff057219 */ /* 0x000fe20000011605 */
[----:B------:R-:W-:Y:S01]  /*5380*/  FMUL R24, R0, UR6 ;  /* 0x0000000600187c20 */ /* 0x000fe20008400000 */
[----:B------:R-:W-:-:S03]  /*5390*/  IMAD.MOV.U32 R4, RZ, RZ, 0x1 ;  /* 0x00000001ff047424 */ /* 0x000fc600078e00ff */
[----:B------:R-:W1:Y:S01]  /*53a0*/  LDC R35, c[0x0][0x148] ;  /* 0x00005200ff237b82 */ /* 0x000e620000000800 */
[----:B------:R3:W0:Y:S01]  /*53b0*/  F2I.U32.TRUNC.NTZ R32, R24 ;  /* 0x0000001800207305 */ /* 0x000622000020f000 */
[-CC-:B--2---:R-:W-:Y:S02]  /*53c0*/  SHF.R.U64 R31, R22, R36.reuse, R5.reuse ;  /* 0x00000024161f7219 */ /* 0x184fe40000001205 */
[----:B------:R-:W-:-:S04]  /*53d0*/  SHF.R.U32.HI R0, RZ, R36, R5 ;  /* 0x00000024ff007219 */ /* 0x000fc80000011605 */
[----:B-----5:R-:W2:Y:S01]  /*53e0*/  LDC R37, c[0x0][0x700] ;  /* 0x0001c000ff257b82 */ /* 0x020ea20000000800 */
[-CC-:B----4-:R-:W-:Y:S02]  /*53f0*/  SHF.R.U64 R33, R31, R29.reuse, R0.reuse ;  /* 0x0000001d1f217219 */ /* 0x190fe40000001200 */
[----:B------:R-:W-:-:S05]  /*5400*/  SHF.R.U32.HI R5, RZ, R29, R0 ;  /* 0x0000001dff057219 */ /* 0x000fca0000011600 */
[----:B------:R-:W4:Y:S01]  /*5410*/  LDC R38, c[0x0][0x748] ;  /* 0x0001d200ff267b82 */ /* 0x000f220000000800 */
[----:B0-----:R-:W-:Y:S01]  /*5420*/  IMAD R39, R27, R26, R30 ;  /* 0x0000001a1b277224 */ /* 0x001fe200078e021e */
[----:B------:R-:W-:Y:S01]  /*5430*/  SHF.L.U32 R30, R4, R29, RZ ;  /* 0x0000001d041e7219 */ /* 0x000fe200000006ff */
[----:B------:R-:W-:-:S05]  /*5440*/  IMAD.MOV.U32 R4, RZ, RZ, R33 ;  /* 0x000000ffff047224 */ /* 0x000fca00078e0021 */
[----:B------:R-:W0:Y:S08]  /*5450*/  LDC R42, c[0x0][0x738] ;  /* 0x0001ce00ff2a7b82 */ /* 0x000e300000000800 */
[----:B------:R-:W0:Y:S01]  /*5460*/  LDC R43, c[0x0][0x710] ;  /* 0x0001c400ff2b7b82 */ /* 0x000e220000000800 */
[----:B-123--:R-:W-:Y:S05]  /*5470*/  @!P1 BRA `(.L_x_99) ;  /* 0x0000000000289947 */ /* 0x00efea0003800000 */
[----:B------:R-:W1:Y:S02]  /*5480*/  LDC R0, c[0x0][0x74c] ;  /* 0x0001d300ff007b82 */ /* 0x000e640000000800 */
[----:B-1----:R-:W-:-:S05]  /*5490*/  IADD3 R27, P1, R33, R0, RZ ;  /* 0x00000000211b7210 */ /* 0x002fca0007f3e0ff */
        /* <DEDUP_REMOVED lines=8> */
.L_x_99:
[----:B----4-:R-:W-:Y:S01]  /*5520*/  SHF.R.U64 R5, R4, R38, R5 ;  /* 0x0000002604057219 */ /* 0x010fe20000001205 */
[----:B------:R-:W-:Y:S01]  /*5530*/  VIADD R25, R37, 0xffffffff ;  /* 0xffffffff25197836 */ /* 0x000fe20000000000 */
[----:B------:R-:W-:Y:S01]  /*5540*/  LOP3.LUT R0, R31, R18, RZ, 0xc0, !PT ;  /* 0x000000121f007212 */ /* 0x000fe200078ec0ff */
[----:B------:R-:W-:Y:S02]  /*5550*/  IMAD.MOV R32, RZ, RZ, -R32 ;  /* 0x000000ffff207224 */ /* 0x000fe400078e0a20 */
[----:B------:R-:W-:Y:S02]  /*5560*/  IMAD.MOV R4, RZ, RZ, -R5 ;  /* 0x000000ffff047224 */ /* 0x000fe400078e0a05 */
[----:B------:R-:W-:Y:S01]  /*5570*/  IMAD R0, R30, R5, R0 ;  /* 0x000000051e007224 */ /* 0x000fe200078e0200 */
[----:B------:R-:W-:Y:S01]  /*5580*/  LOP3.LUT R5, R22, R25, RZ, 0xc0, !PT ;  /* 0x0000001916057212 */ /* 0x000fe200078ec0ff */
[----:B------:R-:W-:Y:S02]  /*5590*/  @P4 IMAD R39, R35, R32, R34 ;  /* 0x0000002023274224 */ /* 0x000fe400078e0222 */
[----:B0-----:R-:W-:-:S02]  /*55a0*/  IMAD R4, R4, R42, R33 ;  /* 0x0000002a04047224 */ /* 0x001fc400078e0221 */
[----:B------:R-:W-:Y:S02]  /*55b0*/  IMAD R0, R0, R43, R39 ;  /* 0x0000002b00007224 */ /* 0x000fe400078e0227 */
[----:B------:R-:W-:Y:S02]  /*55c0*/  IMAD R5, R4, R37, R5 ;  /* 0x0000002504057224 */ /* 0x000fe400078e0205 */
[----:B------:R-:W-:-:S03]  /*55d0*/  IMAD.MOV.U32 R22, RZ, RZ, 0x1 ;  /* 0x00000001ff167424 */ /* 0x000fc600078e00ff */
[----:B------:R-:W-:Y:S02]  /*55e0*/  SEL R4, R5, R0, !P4 ;  /* 0x0000000005047207 */ /* 0x000fe40006000000 */
[----:B------:R-:W-:Y:S01]  /*55f0*/  SEL R0, R0, R5, !P4 ;  /* 0x0000000500007207 */ /* 0x000fe20006000000 */
[----:B------:R-:W-:-:S07]  /*5600*/  IMAD.MOV.U32 R5, RZ, RZ, R28 ;  /* 0x000000ffff057224 */ /* 0x000fce00078e001c */
.L_x_97:
[----:B------:R-:W-:Y:S02]  /*5610*/  LOP3.LUT P1, RZ, R22, 0xff, RZ, 0xc0, !PT ;  /* 0x000000ff16ff7812 */ /* 0x000fe4000782c0ff */
[----:B------:R-:W-:-:S11]  /*5620*/  LOP3.LUT R57, R57, 0x1, RZ, 0x3c, !PT ;  /* 0x0000000139397812 */ /* 0x000fd600078e3cff */
[----:B------:R-:W-:Y:S05]  /*5630*/  @P1 BRA `(.L_x_100) ;  /* 0xffffffc400601947 */ /* 0x000fea000383ffff */
[----:B------:R-:W-:Y:S05]  /*5640*/  EXIT ;  /* 0x000000000000794d */ /* 0x000fea0003800000 */
.L_x_18:
[----:B------:R-:W-:-:S08]  /*5650*/  ISETP.NE.AND P0, PT, R22, RZ, PT ;  /* 0x000000ff1600720c */ /* 0x000fd00003f05270 */
[----:B--2-45:R-:W0:-:S00]  /*5660*/  USETMAXREG.DEALLOC.CTAPOOL 0x28 ;  /* 0x00000028000079c8 */ /* 0x034e0000080e0500 */
[----:B------:R-:W-:Y:S05]  /*5670*/  @P0 EXIT ;  /* 0x000000000000094d */ /* 0x000fea0003800000 */
[----:B0-----:R-:W-:Y:S01]  /*5680*/  LOP3.LUT P0, RZ, R15, 0xff, RZ, 0xc0, !PT ;  /* 0x000000ff0fff7812 */ /* 0x001fe2000780c0ff */
[----:B------:R-:W-:Y:S02]  /*5690*/  IMAD.MOV.U32 R7, RZ, RZ, 0x1 ;  /* 0x00000001ff077424 */ /* 0x000fe400078e00ff */
[----:B------:R-:W-:-:S10]  /*56a0*/  IMAD.MOV.U32 R13, RZ, RZ, RZ ;  /* 0x000000ffff0d7224 */ /* 0x000fd400078e00ff */
[----:B------:R-:W-:Y:S05]  /*56b0*/  @!P0 BRA `(.L_x_101) ;  /* 0x0000000c00688947 */ /* 0x000fea0003800000 */
[----:B------:R-:W0:Y:S01]  /*56c0*/  S2R R17, SR_CgaCtaId ;  /* 0x0000000000117919 */ /* 0x000e220000008800 */
[----:B------:R-:W-:Y:S01]  /*56d0*/  LOP3.LUT P0, RZ, R10, 0x1f, RZ, 0xc0, !PT ;  /* 0x0000001f0aff7812 */ /* 0x000fe2000780c0ff */
[----:B------:R-:W-:Y:S01]  /*56e0*/  ULDC UR5, c[0x0][0x758] ;  /* 0x0001d60000057ab9 */ /* 0x000fe20000000800 */
[----:B------:R-:W-:Y:S01]  /*56f0*/  UMOV UR6, 0xffffffff ;  /* 0xffffffff00067882 */ /* 0x000fe20000000000 */
[----:B------:R-:W-:Y:S01]  /*5700*/  BSSY B0, `(.L_x_101) ;  /* 0x00000d5000007945 */ /* 0x000fe20003800000 */
[----:B------:R-:W-:Y:S01]  /*5710*/  USHF.L.U32 UR6, UR6, UR5, URZ ;  /* 0x0000000506067299 */ /* 0x000fe2000800063f */
[C---:B------:R-:W-:Y:S01]  /*5720*/  ISETP.NE.AND P2, PT, R11.reuse, RZ, PT ;  /* 0x000000ff0b00720c */ /* 0x040fe20003f45270 */
[----:B------:R-:W-:Y:S01]  /*5730*/  IMAD.MOV.U32 R15, RZ, RZ, 0x1 ;  /* 0x00000001ff0f7424 */ /* 0x000fe200078e00ff */
[----:B------:R-:W-:Y:S01]  /*5740*/  ISETP.NE.OR P0, PT, R11, RZ, !P0 ;  /* 0x000000ff0b00720c */ /* 0x000fe20004705670 */
[----:B------:R-:W-:Y:S01]  /*5750*/  IMAD.MOV.U32 R13, RZ, RZ, RZ ;  /* 0x000000ffff0d7224 */ /* 0x000fe200078e00ff */
[----:B------:R-:W-:Y:S01]  /*5760*/  LOP3.LUT R14, R6, 0x2, RZ, 0xfc, !PT ;  /* 0x00000002060e7812 */ /* 0x000fe200078efcff */
[----:B------:R-:W-:Y:S01]  /*5770*/  ULDC UR4, c[0x0][0x700] ;  /* 0x0001c00000047ab9 */ /* 0x000fe20000000800 */
[----:B------:R-:W-:Y:S01]  /*5780*/  UMOV UR7, 0x1 ;  /* 0x0000000100077882 */ /* 0x000fe20000000000 */
[----:B------:R-:W-:-:S02]  /*5790*/  UIADD3 UR21, UR14, 0x1, URZ ;  /* 0x000000010e157890 */ /* 0x000fc4000fffe03f */
[----:B------:R-:W-:Y:S02]  /*57a0*/  UIADD3 UR4, UR4, -0x1, URZ ;  /* 0xffffffff04047890 */ /* 0x000fe4000fffe03f */
[----:B------:R-:W-:Y:S02]  /*57b0*/  USHF.L.U32 UR5, UR7, UR5, URZ ;  /* 0x0000000507057299 */ /* 0x000fe4000800063f */
[----:B------:R-:W-:Y:S01]  /*57c0*/  ULOP3.LUT UR6, URZ, UR6, URZ, 0x33, !UPT ;  /* 0x000000063f067292 */ /* 0x000fe2000f8e333f */
[----:B------:R-:W-:Y:S01]  /*57d0*/  ULDC.64 UR32, c[0x0][0x198] ;  /* 0x0000660000207ab9 */ /* 0x000fe20000000a00 */
[C---:B0-----:R-:W-:Y:S02]  /*57e0*/  IMAD.SHL.U32 R7, R17.reuse, 0x20, RZ ;  /* 0x0000002011077824 */ /* 0x041fe400078e00ff */
[C---:B------:R-:W-:Y:S02]  /*57f0*/  IMAD.SHL.U32 R16, R17.reuse, 0x400, RZ ;  /* 0x0000040011107824 */ /* 0x040fe400078e00ff */
[----:B------:R-:W-:Y:S01]  /*5800*/  IMAD.SHL.U32 R17, R17, 0x100, RZ ;  /* 0x0000010011117824 */ /* 0x000fe200078e00ff */
[----:B------:R-:W-:Y:S01]  /*5810*/  R2UR UR10, R7 ;  /* 0x00000000070a72ca */ /* 0x000fe200000e0000 */
[----:B------:R-:W-:Y:S01]  /*5820*/  IMAD.MOV.U32 R7, RZ, RZ, 0x1 ;  /* 0x00000001ff077424 */ /* 0x000fe200078e00ff */
[----:B------:R-:W-:-:S02]  /*5830*/  LOP3.LUT R16, R16, 0x400, RZ, 0xc0, !PT ;  /* 0x0000040010107812 */ /* 0x000fc400078ec0ff */
[----:B------:R-:W-:-:S09]  /*5840*/  LOP3.LUT R17, R17, 0x100, RZ, 0xc0, !PT ;  /* 0x0000010011117812 */ /* 0x000fd200078ec0ff */
[----:B------:R-:W-:-:S12]  /*5850*/  ULOP3.LUT UR10, UR10, 0x20, URZ, 0xc0, !UPT ;  /* 0x000000200a0a7892 */ /* 0x000fd8000f8ec03f */
.L_x_113:
[----:B------:R-:W-:-:S03]  /*5860*/  UMOV UR7, 0xffffffff ;  /* 0xffffffff00077882 */ /* 0x000fc60000000000 */
[----:B------:R-:W-:Y:S05]  /*5870*/  BRA.DIV UR7, `(.L_x_102) ;  /* 0x0000002207387947 */ /* 0x000fea000b800000 */
[----:B------:R-:W-:-:S13]  /*5880*/  ELECT P1, URZ, PT ;  /* 0x00000000003f782f */ /* 0x000fda0003820000 */
.L_x_156:
[----:B------:R-:W0:Y:S01]  /*5890*/  LDC R10, c[0x0][0x604] ;  /* 0x00018100ff0a7b82 */ /* 0x000e220000000800 */
[----:B------:R-:W-:Y:S01]  /*58a0*/  BSSY B1, `(.L_x_103) ;  /* 0x0000046000017945 */ /* 0x000fe20003800000 */
[----:B0-----:R-:W-:-:S13]  /*58b0*/  ISETP.LT.OR P1, PT, R10, 0x1, !P1 ;  /* 0x000000010a00780c */ /* 0x001fda0004f21670 */
[----:B------:R-:W-:Y:S05]  /*58c0*/  @P1 BRA `(.L_x_104) ;  /* 0x00000004000c1947 */ /* 0x000fea0003800000 */
[----:B------:R-:W-:Y:S01]  /*58d0*/  IMAD.SHL.U32 R19, R4, 0x40, RZ ;  /* 0x0000004004137824 */ /* 0x000fe200078e00ff */
[----:B------:R-:W-:Y:S02]  /*58e0*/  LEA R26, R0, UR10, 0x6 ;  /* 0x0000000a001a7c11 */ /* 0x000fe4000f8e30ff */
[----:B------:R-:W-:Y:S01]  /*58f0*/  CS2R R22, SRZ ;  /* 0x0000000000167805 */ /* 0x000fe2000001ff00 */
[----:B------:R-:W-:Y:S02]  /*5900*/  IMAD.U32 R24, RZ, RZ, UR21 ;  /* 0x00000015ff187e24 */ /* 0x000fe4000f8e00ff */
[----:B------:R-:W-:Y:S02]  /*5910*/  IMAD.MOV.U32 R4, RZ, RZ, R7 ;  /* 0x000000ffff047224 */ /* 0x000fe400078e0007 */
[----:B------:R-:W-:Y:S02]  /*5920*/  IMAD.MOV.U32 R10, RZ, RZ, R13 ;  /* 0x000000ffff0a7224 */ /* 0x000fe400078e000d */
[----:B------:R-:W-:-:S07]  /*5930*/  IMAD.MOV.U32 R25, RZ, RZ, RZ ;  /* 0x000000ffff197224 */ /* 0x000fce00078e00ff */
.L_x_108:
[----:B------:R-:W0:Y:S01]  /*5940*/  S2R R18, SR_CgaCtaId ;  /* 0x0000000000127919 */ /* 0x000e220000008800 */
[----:B------:R-:W-:-:S04]  /*5950*/  MOV R11, 0x400 ;  /* 0x00000400000b7802 */ /* 0x000fc80000000f00 */
[----:B0-----:R-:W-:Y:S02]  /*5960*/  LEA R21, R18, R11, 0x18 ;  /* 0x0000000b12157211 */ /* 0x001fe400078ec0ff */
[----:B------:R-:W-:Y:S01]  /*5970*/  SHF.L.U32 R11, R4, 0x1f, RZ ;  /* 0x0000001f040b7819 */ /* 0x000fe200000006ff */
[----:B------:R-:W0:Y:S02]  /*5980*/  @!P2 LDC R18, c[0x0][0x640] ;  /* 0x00019000ff12ab82 */ /* 0x000e240000000800 */
[----:B------:R-:W-:-:S04]  /*5990*/  IMAD R20, R10, 0x8, R21 ;  /* 0x000000080a147824 */ /* 0x000fc800078e0215 */
[----:B------:R-:W1:Y:S02]  /*59a0*/  SYNCS.PHASECHK.TRANS64.TRYWAIT P1, [R20+URZ+0x110], R11 ;  /* 0x0001100b140075a7 */ /* 0x000e64000802017f */
[----:B-1----:R-:W-:Y:S05]  /*59b0*/  @!P1 BRA `(.L_x_105) ;  /* 0x0000002000089947 */ /* 0x002fea0003800000 */
.L_x_157:
[----:B-1----:R-:W-:Y:S01]  /*59c0*/  PRMT R11, R14, 0x9910, RZ ;  /* 0x000099100e0b7816 */ /* 0x002fe200000000ff */
[----:B0-----:R0:W-:Y:S03]  /*59d0*/  @!P2 SYNCS.ARRIVE.TRANS64 RZ, [R20+URZ], R18 ;  /* 0x0000001214ffa9a7 */ /* 0x0011e6000800003f */
[----:B------:R-:W-:-:S13]  /*59e0*/  ISETP.NE.AND P1, PT, R11, 0x2, PT ;  /* 0x000000020b00780c */ /* 0x000fda0003f25270 */
[----:B0-----:R-:W-:Y:S05]  /*59f0*/  @P1 BRA `(.L_x_106) ;  /* 0x0000000000041947 */ /* 0x001fea0003800000 */
[----:B------:R-:W-:Y:S01]  /*5a00*/  BPT.TRAP 0x1 ;  /* 0x000000040000795c */ /* 0x000fe20000300000 */
.L_x_106:
[----:B------:R-:W-:Y:S05]  /*5a10*/  @P0 BRA `(.L_x_107) ;  /* 0x0000000000040947 */ /* 0x000fea0003800000 */
[----:B------:R-:W-:Y:S01]  /*5a20*/  BPT.TRAP 0x1 ;  /* 0x000000040000795c */ /* 0x000fe20000300000 */
.L_x_107:
[C---:B------:R-:W-:Y:S01]  /*5a30*/  IMAD R11, R10.reuse, 0x800, R16 ;  /* 0x000008000a0b7824 */ /* 0x040fe200078e0210 */
[----:B------:R-:W-:Y:S01]  /*5a40*/  R2UR UR7, R21 ;  /* 0x00000000150772ca */ /* 0x000fe200000e0000 */
[----:B------:R-:W-:Y:S01]  /*5a50*/  IMAD R21, R10, 0x1000, R21 ;  /* 0x000010000a157824 */ /* 0x000fe200078e0215 */
[----:B------:R-:W-:Y:S01]  /*5a60*/  R2UR UR25, R20 ;  /* 0x00000000141972ca */ /* 0x000fe200000e0000 */
[----:B------:R-:W-:Y:S01]  /*5a70*/  VIADD R24, R24, 0xffffffff ;  /* 0xffffffff18187836 */ /* 0x000fe20000000000 */
[----:B------:R-:W-:Y:S01]  /*5a80*/  R2UR UR24, R11 ;  /* 0x000000000b1872ca */ /* 0x000fe200000e0000 */
[----:B------:R-:W-:Y:S01]  /*5a90*/  IMAD R11, R10, 0x200, R17 ;  /* 0x000002000a0b7824 */ /* 0x000fe200078e0211 */
[----:B------:R-:W-:Y:S01]  /*5aa0*/  R2UR UR16, R21 ;  /* 0x00000000151072ca */ /* 0x000fe200000e0000 */
[----:B------:R-:W-:Y:S01]  /*5ab0*/  UIADD3 UR22, UP0, UR32, 0xf0, URZ ;  /* 0x000000f020167890 */ /* 0x000fe2000ff1e03f */
[----:B------:R-:W-:Y:S01]  /*5ac0*/  R2UR UR28, R5 ;  /* 0x00000000051c72ca */ /* 0x000fe200000e0000 */
[----:B------:R-:W-:Y:S01]  /*5ad0*/  UIADD3 UR34, UP1, UR32, 0x1f0, URZ ;  /* 0x000001f020227890 */ /* 0x000fe2000ff3e03f */
[----:B------:R-:W-:Y:S01]  /*5ae0*/  R2UR UR8, R11 ;  /* 0x000000000b0872ca */ /* 0x000fe200000e0000 */
[----:B------:R-:W-:Y:S01]  /*5af0*/  UIADD3 UR36, UP2, UR32, 0x2f0, URZ ;  /* 0x000002f020247890 */ /* 0x000fe2000ff5e03f */
[----:B------:R-:W-:Y:S01]  /*5b00*/  R2UR UR26, R23 ;  /* 0x00000000171a72ca */ /* 0x000fe200000e0000 */
[----:B------:R-:W-:Y:S01]  /*5b10*/  UIADD3.X UR23, URZ, UR33, URZ, UP0, !UPT ;  /* 0x000000213f177290 */ /* 0x000fe200087fe43f */
[----:B------:R-:W-:Y:S01]  /*5b20*/  R2UR UR27, R26 ;  /* 0x000000001a1b72ca */ /* 0x000fe200000e0000 */
[----:B------:R-:W-:Y:S01]  /*5b30*/  UIADD3.X UR35, URZ, UR33, URZ, UP1, !UPT ;  /* 0x000000213f237290 */ /* 0x000fe20008ffe43f */
[----:B------:R-:W-:Y:S01]  /*5b40*/  R2UR UR11, R0 ;  /* 0x00000000000b72ca */ /* 0x000fe200000e0000 */
[----:B------:R-:W-:Y:S01]  /*5b50*/  UIADD3 UR24, UR7, 0x300, UR24 ;  /* 0x0000030007187890 */ /* 0x000fe2000fffe018 */
[----:B------:R-:W-:Y:S01]  /*5b60*/  R2UR UR12, R25 ;  /* 0x00000000190c72ca */ /* 0x000fe200000e0000 */
[----:B------:R-:W-:Y:S01]  /*5b70*/  VIADD R10, R10, 0x1 ;  /* 0x000000010a0a7836 */ /* 0x000fe20000000000 */
[----:B------:R-:W-:Y:S01]  /*5b80*/  R2UR UR18, R22 ;  /* 0x00000000161272ca */ /* 0x000fe200000e0000 */
[----:B------:R-:W-:Y:S01]  /*5b90*/  UIADD3.X UR37, URZ, UR33, URZ, UP2, !UPT ;  /* 0x000000213f257290 */ /* 0x000fe200097fe43f */
[----:B------:R-:W-:Y:S01]  /*5ba0*/  R2UR UR19, R19 ;  /* 0x00000000131372ca */ /* 0x000fe200000e0000 */
[----:B------:R-:W-:Y:S01]  /*5bb0*/  UIADD3 UR8, UR7, 0x33300, UR8 ;  /* 0x0003330007087890 */ /* 0x000fe2000fffe008 */
[----:B------:R-:W-:Y:S01]  /*5bc0*/  ISETP.GT.AND P3, PT, R24, 0x1, PT ;  /* 0x000000011800780c */ /* 0x000fe20003f64270 */
[----:B------:R-:W-:Y:S01]  /*5bd0*/  UIADD3 UR16, UR16, 0x11300, URZ ;  /* 0x0001130010107890 */ /* 0x000fe2000fffe03f */
[C---:B------:R-:W-:Y:S01]  /*5be0*/  ISETP.NE.AND P1, PT, R10.reuse, 0x22, PT ;  /* 0x000000220a00780c */ /* 0x040fe20003f25270 */
[----:B------:R-:W-:Y:S01]  /*5bf0*/  UMOV UR15, 0x30000 ;  /* 0x00030000000f7882 */ /* 0x000fe20000000000 */
[----:B------:R-:W-:Y:S01]  /*5c00*/  UMOV UR30, 0x0 ;  /* 0x00000000001e7882 */ /* 0x000fe20000000000 */
[----:B------:R-:W-:Y:S01]  /*5c10*/  UMOV UR31, 0x10000000 ;  /* 0x10000000001f7882 */ /* 0x000fe20000000000 */
[----:B------:R-:W-:Y:S01]  /*5c20*/  UMOV UR9, UR25 ;  /* 0x0000001900097c82 */ /* 0x000fe20008000000 */
[----:B------:R-:W-:Y:S01]  /*5c30*/  UMOV UR13, UR28 ;  /* 0x0000001c000d7c82 */ /* 0x000fe20008000000 */
[----:B------:R-:W-:Y:S01]  /*5c40*/  UMOV UR17, UR25 ;  /* 0x0000001900117c82 */ /* 0x000fe20008000000 */
[----:B------:R0:W-:Y:S01]  /*5c50*/  UTMALDG.3D.MULTICAST [UR24], [UR22], UR15, desc[UR30] ;  /* 0x00001e18160073b4 */ /* 0x0001e2000801180f */
[----:B------:R-:W-:Y:S01]  /*5c60*/  UMOV UR20, UR28 ;  /* 0x0000001c00147c82 */ /* 0x000fe20008000000 */
[----:B------:R-:W-:Y:S01]  /*5c70*/  SEL R11, RZ, 0x1, P1 ;  /* 0x00000001ff0b7807 */ /* 0x000fe20000800000 */
[----:B------:R-:W-:Y:S01]  /*5c80*/  VIADD R25, R25, 0x1 ;  /* 0x0000000119197836 */ /* 0x000fe20000000000 */
[----:B------:R-:W-:Y:S01]  /*5c90*/  SEL R10, R10, RZ, P1 ;  /* 0x000000ff0a0a7207 */ /* 0x000fe20000800000 */
[----:B------:R-:W-:Y:S01]  /*5ca0*/  VIADD R23, R23, 0x20 ;  /* 0x0000002017177836 */ /* 0x000fe20000000000 */
[----:B------:R-:W-:Y:S01]  /*5cb0*/  LOP3.LUT R4, R4, R11, RZ, 0x3c, !PT ;  /* 0x0000000b04047212 */ /* 0x000fe200078e3cff */
[----:B------:R-:W-:Y:S01]  /*5cc0*/  VIADD R22, R22, 0x40 ;  /* 0x0000004016167836 */ /* 0x000fe20000000000 */
[----:B------:R0:W-:Y:S01]  /*5cd0*/  UTMALDG.4D.MULTICAST [UR8], [UR34], UR15, desc[UR30] ;  /* 0x00001e08220073b4 */ /* 0x0001e2000801980f */
[----:B------:R0:W-:Y:S02]  /*5ce0*/  UTMALDG.3D [UR16], [UR36], desc[UR30] ;  /* 0x00001e10240075b4 */ /* 0x0001e40008011000 */
[----:B0-----:R-:W-:Y:S05]  /*5cf0*/  @P3 BRA `(.L_x_108) ;  /* 0xfffffffc00103947 */ /* 0x001fea000383ffff */
.L_x_104:
[----:B------:R-:W-:Y:S05]  /*5d00*/  BSYNC B1 ;  /* 0x0000000000017941 */ /* 0x000fea0003800000 */
.L_x_103:
[----:B------:R-:W-:Y:S01]  /*5d10*/  LOP3.LUT P5, RZ, R15, 0xff, RZ, 0xc0, !PT ;  /* 0x000000ff0fff7812 */ /* 0x000fe200078ac0ff */
[----:B------:R-:W-:Y:S01]  /*5d20*/  VIADD R13, R13, UR14 ;  /* 0x0000000e0d0d7c36 */ /* 0x000fe20008000000 */
[----:B------:R-:W-:Y:S01]  /*5d30*/  ULDC.64 UR8, c[0x0][0x750] ;  /* 0x0001d40000087ab9 */ /* 0x000fe20000000a00 */
[----:B------:R-:W-:Y:S01]  /*5d40*/  IMAD.U32 R10, RZ, RZ, UR14 ;  /* 0x0000000eff0a7e24 */ /* 0x000fe2000f8e00ff */
[----:B------:R-:W-:Y:S01]  /*5d50*/  UISETP.GE.U32.AND UP0, UPT, UR14, 0x22, UPT ;  /* 0x000000220e00788c */ /* 0x000fe2000bf06070 */
[----:B------:R-:W-:Y:S01]  /*5d60*/  BSSY B1, `(.L_x_109) ;  /* 0x000006c000017945 */ /* 0x000fe20003800000 */
[----:B------:R-:W-:Y:S02]  /*5d70*/  ISETP.GT.U32.AND P1, PT, R13, 0x21, PT ;  /* 0x000000210d00780c */ /* 0x000fe40003f24070 */
[----:B------:R-:W-:Y:S02]  /*5d80*/  PRMT R15, RZ, 0x7610, R15 ;  /* 0x00007610ff0f7816 */ /* 0x000fe4000000000f */
[----:B------:R-:W-:-:S02]  /*5d90*/  ISETP.LT.U32.AND P1, PT, R10, 0x22, P1 ;  /* 0x000000220a00780c */ /* 0x000fc40000f21070 */
[----:B------:R-:W-:Y:S01]  /*5da0*/  PLOP3.LUT P3, PT, PT, PT, UP0, 0x80, 0x0 ;  /* 0x000000000000781c */ /* 0x000fe20003f6f008 */
[----:B------:R-:W0:Y:S01]  /*5db0*/  @P5 S2R R5, SR_CgaCtaId ;  /* 0x0000000000055919 */ /* 0x000e220000008800 */
[----:B------:R-:W-:Y:S02]  /*5dc0*/  @P5 MOV R0, 0x400 ;  /* 0x0000040000005802 */ /* 0x000fe40000000f00 */
[----:B------:R-:W-:Y:S02]  /*5dd0*/  PRMT R10, RZ, 0x7610, R10 ;  /* 0x00007610ff0a7816 */ /* 0x000fe4000000000a */
[----:B0-----:R-:W-:Y:S01]  /*5de0*/  @P5 LEA R0, R5, R0, 0x18 ;  /* 0x0000000005005211 */ /* 0x001fe200078ec0ff */
[----:B------:R-:W-:-:S03]  /*5df0*/  IMAD.WIDE.U32 R4, R13, -0xf0f0f0f, RZ ;  /* 0xf0f0f0f10d047825 */ /* 0x000fc600078e00ff */
[----:B------:R0:W-:Y:S01]  /*5e00*/  @P5 SYNCS.ARRIVE.TRANS64.A1T0 RZ, [R0+URZ+0x258], RZ ;  /* 0x000258ff00ff59a7 */ /* 0x0001e2000810003f */
[----:B------:R-:W-:Y:S02]  /*5e10*/  IADD3 R2, P5, R2, R8, RZ ;  /* 0x0000000802027210 */ /* 0x000fe40007fbe0ff */
[----:B------:R-:W-:Y:S01]  /*5e20*/  SHF.R.U32.HI R4, RZ, 0x5, R5 ;  /* 0x00000005ff047819 */ /* 0x000fe20000011605 */
[----:B------:R-:W-:Y:S02]  /*5e30*/  IMAD.MOV.U32 R5, RZ, RZ, -0x1 ;  /* 0xffffffffff057424 */ /* 0x000fe400078e00ff */
[----:B------:R-:W-:Y:S01]  /*5e40*/  IMAD.X R3, R3, 0x1, R12, P5 ;  /* 0x0000000103037824 */ /* 0x000fe200028e060c */
[----:B0-----:R-:W-:Y:S01]  /*5e50*/  SEL R0, RZ, 0x1, !P1 ;  /* 0x00000001ff007807 */ /* 0x001fe20004800000 */
[----:B------:R-:W-:Y:S01]  /*5e60*/  IMAD R13, R4, -0x22, R13 ;  /* 0xffffffde040d7824 */ /* 0x000fe200078e020d */
[----:B------:R-:W-:Y:S02]  /*5e70*/  ISETP.GE.U32.AND P1, PT, R2, UR8, PT ;  /* 0x0000000802007c0c */ /* 0x000fe4000bf26070 */
[----:B------:R-:W-:Y:S01]  /*5e80*/  LOP3.LUT R7, R7, R0, RZ, 0x3c, !PT ;  /* 0x0000000007077212 */ /* 0x000fe200078e3cff */
[----:B------:R-:W-:Y:S01]  /*5e90*/  IMAD.MOV.U32 R0, RZ, RZ, -0x1 ;  /* 0xffffffffff007424 */ /* 0x000fe200078e00ff */
[----:B------:R-:W-:-:S02]  /*5ea0*/  ISETP.GE.U32.AND.EX P1, PT, R3, UR9, PT, P1 ;  /* 0x0000000903007c0c */ /* 0x000fc4000bf26110 */
[----:B------:R-:W-:Y:S01]  /*5eb0*/  @P3 LOP3.LUT R7, R7, 0x1, R4, 0x78, !PT ;  /* 0x0000000107073812 */ /* 0x000fe200078e7804 */
[----:B------:R-:W-:-:S10]  /*5ec0*/  IMAD.MOV.U32 R4, RZ, RZ, -0x1 ;  /* 0xffffffffff047424 */ /* 0x000fd400078e00ff */
[----:B------:R-:W-:Y:S05]  /*5ed0*/  @P1 BRA `(.L_x_110) ;  /* 0x0000000400501947 */ /* 0x000fea0003800000 */
[----:B------:R-:W0:Y:S01]  /*5ee0*/  S2R R0, SR_CTAID.X ;  /* 0x0000000000007919 */ /* 0x000e220000002500 */
[----:B------:R-:W-:Y:S01]  /*5ef0*/  ULDC.64 UR8, c[0x0][0x728] ;  /* 0x0001ca0000087ab9 */ /* 0x000fe20000000a00 */
[----:B------:R-:W-:Y:S01]  /*5f00*/  ULDC UR11, c[0x0][0x730] ;  /* 0x0001cc00000b7ab9 */ /* 0x000fe20000000800 */
[----:B------:R-:W-:Y:S01]  /*5f10*/  ISETP.NE.U32.AND P1, PT, RZ, UR8, PT ;  /* 0x00000008ff007c0c */ /* 0x000fe2000bf25070 */
[----:B------:R-:W1:Y:S01]  /*5f20*/  S2R R19, SR_CTAID.Y ;  /* 0x0000000000137919 */ /* 0x000e620000002600 */
[----:B------:R-:W-:Y:S01]  /*5f30*/  ULDC UR12, c[0x0][0x150] ;  /* 0x00005400000c7ab9 */ /* 0x000fe20000000800 */
[----:B------:R-:W-:Y:S01]  /*5f40*/  IMAD.MOV.U32 R4, RZ, RZ, R2 ;  /* 0x000000ffff047224 */ /* 0x000fe200078e0002 */
[----:B------:R-:W-:Y:S01]  /*5f50*/  ISETP.NE.AND.EX P1, PT, RZ, UR9, PT, P1 ;  /* 0x00000009ff007c0c */ /* 0x000fe2000bf25310 */
[----:B------:R-:W-:Y:S01]  /*5f60*/  IMAD.MOV.U32 R5, RZ, RZ, R3 ;  /* 0x000000ffff057224 */ /* 0x000fe200078e0003 */
[----:B0-----:R-:W-:-:S11]  /*5f70*/  I2FP.F32.U32 R20, R0 ;  /* 0x0000000000147245 */ /* 0x001fd60000201000 */
[----:B------:R-:W-:Y:S05]  /*5f80*/  @!P1 BRA `(.L_x_111) ;  /* 0x0000000000289947 */ /* 0x000fea0003800000 */
[----:B------:R-:W-:Y:S02]  /*5f90*/  ULDC UR7, c[0x0][0x734] ;  /* 0x0001cd0000077ab9 */ /* 0x000fe40000000800 */
[----:B------:R-:W-:-:S05]  /*5fa0*/  IADD3 R5, P1, R2, UR7, RZ ;  /* 0x0000000702057c10 */ /* 0x000fca000ff3e0ff */
[----:B------:R-:W-:-:S04]  /*5fb0*/  IMAD.X R21, RZ, RZ, R3, P1 ;  /* 0x000000ffff157224 */ /* 0x000fc800008e0603 */
[----:B------:R-:W-:-:S04]  /*5fc0*/  IMAD.WIDE.U32 R10, R21, UR8, RZ ;  /* 0x00000008150a7c25 */ /* 0x000fc8000f8e00ff */
[----:B------:R-:W-:-:S04]  /*5fd0*/  IMAD.WIDE.U32 R10, P1, R5, UR9, R10 ;  /* 0x00000009050a7c25 */ /* 0x000fc8000f82000a */
[----:B------:R-:W-:-:S04]  /*5fe0*/  IMAD.WIDE.U32 R4, R5, UR8, RZ ;  /* 0x0000000805047c25 */ /* 0x000fc8000f8e00ff */
[----:B------:R-:W-:Y:S01]  /*5ff0*/  IMAD.MOV.U32 R4, RZ, RZ, R11 ;  /* 0x000000ffff047224 */ /* 0x000fe200078e000b */
[----:B------:R-:W-:Y:S01]  /*6000*/  IADD3 RZ, P3, R5, R10, RZ ;  /* 0x0000000a05ff7210 */ /* 0x000fe20007f7e0ff */
[----:B------:R-:W-:-:S04]  /*6010*/  IMAD.X R5, RZ, RZ, RZ, P1 ;  /* 0x000000ffff057224 */ /* 0x000fc800008e06ff */
[----:B------:R-:W-:-:S08]  /*6020*/  IMAD.WIDE.U32.X R4, R21, UR9, R4, P3 ;  /* 0x0000000915047c25 */ /* 0x000fd000098e0404 */
.L_x_111:
[--C-:B------:R-:W-:Y:S01]  /*6030*/  SHF.R.U64 R18, R4, UR11, R5.reuse ;  /* 0x0000000b04127c19 */ /* 0x100fe20008001205 */
[----:B------:R-:W-:Y:S01]  /*6040*/  FMUL R20, R20, UR12 ;  /* 0x0000000c14147c20 */ /* 0x000fe20008400000 */
[----:B------:R-:W0:Y:S01]  /*6050*/  LDC R21, c[0x0][0x144] ;  /* 0x00005100ff157b82 */ /* 0x000e220000000800 */
[----:B-1----:R-:W-:Y:S01]  /*6060*/  I2FP.F32.U32 R10, R19 ;  /* 0x00000013000a7245 */ /* 0x002fe20000201000 */
[----:B------:R-:W-:Y:S01]  /*6070*/  ULDC UR7, c[0x0][0x154] ;  /* 0x0000550000077ab9 */ /* 0x000fe20000000800 */
[----:B------:R-:W-:Y:S01]  /*6080*/  SHF.R.U32.HI R4, RZ, UR11, R5 ;  /* 0x0000000bff047c19 */ /* 0x000fe20008011605 */
[----:B------:R-:W-:Y:S01]  /*6090*/  ULDC.64 UR8, c[0x0][0x720] ;  /* 0x0001c80000087ab9 */ /* 0x000fe20000000a00 */
[----:B------:R-:W-:Y:S01]  /*60a0*/  IADD3 R5, P1, RZ, -R18, RZ ;  /* 0x80000012ff057210 */ /* 0x000fe20007f3e0ff */
[----:B------:R-:W1:Y:S01]  /*60b0*/  F2I.U32.TRUNC.NTZ R20, R20 ;  /* 0x0000001400147305 */ /* 0x000e62000020f000 */
[----:B------:R-:W-:Y:S01]  /*60c0*/  FMUL R10, R10, UR7 ;  /* 0x000000070a0a7c20 */ /* 0x000fe20008400000 */
[----:B------:R-:W2:Y:S01]  /*60d0*/  LDC R22, c[0x0][0x148] ;  /* 0x00005200ff167b82 */ /* 0x000ea20000000800 */
[----:B------:R-:W-:Y:S01]  /*60e0*/  ULDC UR7, c[0x0][0x718] ;  /* 0x0001c60000077ab9 */ /* 0x000fe20000000800 */
[----:B------:R-:W-:-:S04]  /*60f0*/  IMAD.X R4, RZ, RZ, ~R4, P1 ;  /* 0x000000ffff047224 */ /* 0x000fc800008e0e04 */
[----:B------:R-:W-:Y:S01]  /*6100*/  IMAD R4, R4, UR8, RZ ;  /* 0x0000000804047c24 */ /* 0x000fe2000f8e02ff */
[----:B------:R-:W3:Y:S03]  /*6110*/  F2I.U32.TRUNC.NTZ R10, R10 ;  /* 0x0000000a000a7305 */ /* 0x000ee6000020f000 */
[C---:B------:R-:W-:Y:S02]  /*6120*/  IMAD R11, R5.reuse, UR9, R4 ;  /* 0x00000009050b7c24 */ /* 0x040fe4000f8e0204 */
[----:B------:R-:W-:Y:S01]  /*6130*/  IMAD.WIDE.U32 R4, R5, UR8, R2 ;  /* 0x0000000805047c25 */ /* 0x000fe2000f8e0002 */
[----:B------:R-:W-:Y:S02]  /*6140*/  ULDC.64 UR8, c[0x0][0x740] ;  /* 0x0001d00000087ab9 */ /* 0x000fe40000000a00 */
[----:B------:R-:W-:Y:S01]  /*6150*/  ISETP.NE.U32.AND P1, PT, RZ, UR8, PT ;  /* 0x00000008ff007c0c */ /* 0x000fe2000bf25070 */
[----:B-1----:R-:W-:-:S02]  /*6160*/  IMAD.MOV R20, RZ, RZ, -R20 ;  /* 0x000000ffff147224 */ /* 0x002fc400078e0a14 */
[----:B------:R-:W-:Y:S01]  /*6170*/  IMAD.IADD R5, R5, 0x1, R11 ;  /* 0x0000000105057824 */ /* 0x000fe200078e020b */
[----:B------:R-:W-:Y:S01]  /*6180*/  ISETP.NE.AND.EX P1, PT, RZ, UR9, PT, P1 ;  /* 0x00000009ff007c0c */ /* 0x000fe2000bf25310 */
[----:B0-----:R-:W-:-:S03]  /*6190*/  IMAD R0, R21, R20, R0 ;  /* 0x0000001415007224 */ /* 0x001fc600078e0200 */
[--C-:B------:R-:W-:Y:S01]  /*61a0*/  SHF.R.U64 R20, R4, UR7, R5.reuse ;  /* 0x0000000704147c19 */ /* 0x100fe20008001205 */
[----:B---3--:R-:W-:Y:S01]  /*61b0*/  IMAD.MOV R4, RZ, RZ, -R10 ;  /* 0x000000ffff047224 */ /* 0x008fe200078e0a0a */
[----:B------:R-:W-:Y:S01]  /*61c0*/  SHF.R.U32.HI R5, RZ, UR7, R5 ;  /* 0x00000007ff057c19 */ /* 0x000fe20008011605 */
[----:B------:R-:W-:Y:S02]  /*61d0*/  ULDC UR7, c[0x0][0x708] ;  /* 0x0001c20000077ab9 */ /* 0x000fe40000000800 */
[----:B--2---:R-:W-:Y:S01]  /*61e0*/  @P4 IMAD R0, R22, R4, R19 ;  /* 0x0000000416004224 */ /* 0x004fe200078e0213 */
[--C-:B------:R-:W-:Y:S02]  /*61f0*/  SHF.R.U64 R22, R20, UR7, R5.reuse ;  /* 0x0000000714167c19 */ /* 0x100fe40008001205 */
[----:B------:R-:W-:Y:S01]  /*6200*/  SHF.R.U32.HI R5, RZ, UR7, R5 ;  /* 0x00000007ff057c19 */ /* 0x000fe20008011605 */
[----:B------:R-:W-:-:S03]  /*6210*/  ULDC UR7, c[0x0][0x758] ;  /* 0x0001d60000077ab9 */ /* 0x000fc60000000800 */
[--C-:B------:R-:W-:Y:S02]  /*6220*/  SHF.R.U64 R19, R22, UR7, R5.reuse ;  /* 0x0000000716137c19 */ /* 0x100fe40008001205 */
[----:B------:R-:W-:-:S03]  /*6230*/  SHF.R.U32.HI R21, RZ, UR7, R5 ;  /* 0x00000007ff157c19 */ /* 0x000fc60008011605 */
[----:B------:R-:W-:Y:S02]  /*6240*/  IMAD.MOV.U32 R10, RZ, RZ, R19 ;  /* 0x000000ffff0a7224 */ /* 0x000fe400078e0013 */
[----:B------:R-:W-:Y:S01]  /*6250*/  IMAD.MOV.U32 R5, RZ, RZ, R21 ;  /* 0x000000ffff057224 */ /* 0x000fe200078e0015 */
[----:B------:R-:W-:Y:S06]  /*6260*/  @!P1 BRA `(.L_x_112) ;  /* 0x00000000002c9947 */ /* 0x000fec0003800000 */
        /* <DEDUP_REMOVED lines=9> */
[----:B------:R-:W-:-:S04]  /*6300*/  IMAD.WIDE.U32.X R4, R21, UR9, R4, P3 ;  /* 0x0000000915047c25 */ /* 0x000fc800098e0404 */
[----:B------:R-:W-:-:S07]  /*6310*/  IMAD.MOV.U32 R10, RZ, RZ, R4 ;  /* 0x000000ffff0a7224 */ /* 0x000fce00078e0004 */
.L_x_112:
[----:B------:R-:W-:Y:S01]  /*6320*/  ULDC UR7, c[0x0][0x748] ;  /* 0x0001d20000077ab9 */ /* 0x000fe20000000800 */
[----:B------:R-:W-:Y:S01]  /*6330*/  LOP3.LUT R4, R22, UR6, RZ, 0xc0, !PT ;  /* 0x0000000616047c12 */ /* 0x000fe2000f8ec0ff */
[----:B------:R-:W-:Y:S01]  /*6340*/  ULDC UR8, c[0x0][0x710] ;  /* 0x0001c40000087ab9 */ /* 0x000fe20000000800 */
[----:B------:R-:W-:Y:S01]  /*6350*/  SHF.R.U64 R5, R10, UR7, R5 ;  /* 0x000000070a057c19 */ /* 0x000fe20008001205 */
[----:B------:R-:W-:Y:S01]  /*6360*/  ULDC UR7, c[0x0][0x738] ;  /* 0x0001ce0000077ab9 */ /* 0x000fe20000000800 */
[----:B------:R-:W-:-:S03]  /*6370*/  LOP3.LUT R20, R20, UR4, RZ, 0xc0, !PT ;  /* 0x0000000414147c12 */ /* 0x000fc6000f8ec0ff */
[----:B------:R-:W-:Y:S02]  /*6380*/  IMAD.MOV R10, RZ, RZ, -R5 ;  /* 0x000000ffff0a7224 */ /* 0x000fe400078e0a05 */
[----:B------:R-:W-:Y:S02]  /*6390*/  IMAD R5, R5, UR5, R4 ;  /* 0x0000000505057c24 */ /* 0x000fe4000f8e0204 */
[----:B------:R-:W-:Y:S01]  /*63a0*/  IMAD R19, R10, UR7, R19 ;  /* 0x000000070a137c24 */ /* 0x000fe2000f8e0213 */
[----:B------:R-:W-:Y:S01]  /*63b0*/  ULDC UR7, c[0x0][0x700] ;  /* 0x0001c00000077ab9 */ /* 0x000fe20000000800 */
[----:B------:R-:W-:Y:S02]  /*63c0*/  IMAD R0, R5, UR8, R0 ;  /* 0x0000000805007c24 */ /* 0x000fe4000f8e0200 */
[----:B------:R-:W-:Y:S02]  /*63d0*/  IMAD R19, R19, UR7, R20 ;  /* 0x0000000713137c24 */ /* 0x000fe4000f8e0214 */
[----:B------:R-:W-:-:S02]  /*63e0*/  IMAD.MOV.U32 R10, RZ, RZ, 0x1 ;  /* 0x00000001ff0a7424 */ /* 0x000fc400078e00ff */
[----:B------:R-:W-:Y:S01]  /*63f0*/  IMAD.MOV.U32 R5, RZ, RZ, R18 ;  /* 0x000000ffff057224 */ /* 0x000fe200078e0012 */
[----:B------:R-:W-:Y:S02]  /*6400*/  SEL R4, R19, R0, !P4 ;  /* 0x0000000013047207 */ /* 0x000fe40006000000 */
[----:B------:R-:W-:-:S07]  /*6410*/  SEL R0, R0, R19, !P4 ;  /* 0x0000001300007207 */ /* 0x000fce0006000000 */
.L_x_110:
[----:B------:R-:W-:Y:S05]  /*6420*/  BSYNC B1 ;  /* 0x0000000000017941 */ /* 0x000fea0003800000 */
.L_x_109:
[----:B------:R-:W-:-:S13]  /*6430*/  LOP3.LUT P1, RZ, R10, 0xff, RZ, 0xc0, !PT ;  /* 0x000000ff0aff7812 */ /* 0x000fda000782c0ff */
[----:B------:R-:W-:Y:S05]  /*6440*/  @P1 BRA `(.L_x_113) ;  /* 0xfffffff400041947 */ /* 0x000fea000383ffff */
[----:B------:R-:W-:Y:S05]  /*6450*/  BSYNC B0 ;  /* 0x0000000000007941 */ /* 0x000fea0003800000 */
.L_x_101:
[----:B------:R-:W-:-:S03]  /*6460*/  UMOV UR7, 0xffffffff ;  /* 0xffffffff00077882 */ /* 0x000fc60000000000 */
[----:B------:R-:W-:Y:S05]  /*6470*/  BRA.DIV UR7, `(.L_x_114) ;  /* 0x00000016076c7947 */ /* 0x000fea000b800000 */
[----:B------:R-:W-:-:S13]  /*6480*/  ELECT P0, URZ, PT ;  /* 0x00000000003f782f */ /* 0x000fda0003800000 */
.L_x_160:
[----:B------:R-:W-:Y:S04]  /*6490*/  BSSY B0, `(.L_x_115) ;  /* 0x0000139000007945 */ /* 0x000fe80003800000 */
[----:B------:R-:W-:Y:S05]  /*64a0*/  @!P0 BRA `(.L_x_116) ;  /* 0x0000001000dc8947 */ /* 0x000fea0003800000 */
[----:B------:R-:W-:-:S04]  /*64b0*/  LOP3.LUT R6, R6, 0x2, RZ, 0xfc, !PT ;  /* 0x0000000206067812 */ /* 0x000fc800078efcff */
[----:B------:R-:W-:-:S13]  /*64c0*/  ISETP.NE.AND P0, PT, R6, 0x3, PT ;  /* 0x000000030600780c */ /* 0x000fda0003f05270 */
[----:B------:R-:W-:Y:S05]  /*64d0*/  @!P0 BRA `(.L_x_117) ;  /* 0x0000000000048947 */ /* 0x000fea0003800000 */
[----:B------:R-:W-:Y:S01]  /*64e0*/  BPT.TRAP 0x1 ;  /* 0x000000040000795c */ /* 0x000fe20000300000 */
.L_x_117:
[----:B------:R-:W0:Y:S01]  /*64f0*/  S2R R3, SR_CgaCtaId ;  /* 0x0000000000037919 */ /* 0x000e220000008800 */
[----:B------:R-:W-:-:S04]  /*6500*/  MOV R0, 0x400 ;  /* 0x0000040000007802 */ /* 0x000fc80000000f00 */
[----:B0-----:R-:W-:Y:S02]  /*6510*/  LEA R0, R3, R0, 0x18 ;  /* 0x0000000003007211 */ /* 0x001fe400078ec0ff */
[----:B------:R-:W-:-:S03]  /*6520*/  SHF.L.U32 R3, R7, 0x1f, RZ ;  /* 0x0000001f07037819 */ /* 0x000fc600000006ff */
[----:B------:R-:W-:-:S04]  /*6530*/  VIADD R0, R0, 0x110 ;  /* 0x0000011000007836 */ /* 0x000fc80000000000 */
[C---:B------:R-:W-:Y:S02]  /*6540*/  IMAD R6, R13.reuse, 0x8, R0 ;  /* 0x000000080d067824 */ /* 0x040fe400078e0200 */
[----:B------:R-:W-:Y:S02]  /*6550*/  VIADD R13, R13, 0x1 ;  /* 0x000000010d0d7836 */ /* 0x000fe40000000000 */
[----:B------:R-:W0:Y:S03]  /*6560*/  SYNCS.PHASECHK.TRANS64.TRYWAIT P0, [R6+URZ], R3 ;  /* 0x00000003060075a7 */ /* 0x000e26000800017f */
[----:B------:R-:W-:-:S04]  /*6570*/  ISETP.NE.AND P1, PT, R13, 0x22, PT ;  /* 0x000000220d00780c */ /* 0x000fc80003f25270 */
[----:B------:R-:W-:Y:S02]  /*6580*/  SEL R2, RZ, 0x1, P1 ;  /* 0x00000001ff027807 */ /* 0x000fe40000800000 */
[----:B------:R-:W-:Y:S02]  /*6590*/  SEL R13, R13, RZ, P1 ;  /* 0x000000ff0d0d7207 */ /* 0x000fe40000800000 */
[----:B------:R-:W-:-:S03]  /*65a0*/  LOP3.LUT R8, R7, R2, RZ, 0x3c, !PT ;  /* 0x0000000207087212 */ /* 0x000fc600078e3cff */
[----:B------:R-:W-:Y:S01]  /*65b0*/  IMAD R7, R13, 0x8, R0 ;  /* 0x000000080d077824 */ /* 0x000fe200078e0200 */
[----:B------:R-:W-:Y:S01]  /*65c0*/  SHF.L.U32 R4, R8, 0x1f, RZ ;  /* 0x0000001f08047819 */ /* 0x000fe200000006ff */
[----:B0-----:R-:W-:Y:S06]  /*65d0*/  @!P0 BRA `(.L_x_118) ;  /* 0x0000001400388947 */ /* 0x001fec0003800000 */
.L_x_161:
[----:B------:R-:W1:Y:S01]  /*65e0*/  SYNCS.PHASECHK.TRANS64.TRYWAIT P0, [R7+URZ], R4 ;  /* 0x00000004070075a7 */ /* 0x000e62000800017f */
[----:B------:R-:W-:-:S05]  /*65f0*/  VIADD R2, R13, 0x1 ;  /* 0x000000010d027836 */ /* 0x000fca0000000000 */
[----:B------:R-:W-:-:S04]  /*6600*/  ISETP.NE.AND P1, PT, R2, 0x22, PT ;  /* 0x000000220200780c */ /* 0x000fc80003f25270 */
[----:B0-----:R-:W-:Y:S02]  /*6610*/  SEL R3, RZ, 0x1, P1 ;  /* 0x00000001ff037807 */ /* 0x001fe40000800000 */
[----:B------:R-:W-:Y:S02]  /*6620*/  SEL R9, R2, RZ, P1 ;  /* 0x000000ff02097207 */ /* 0x000fe40000800000 */
[----:B------:R-:W-:-:S03]  /*6630*/  LOP3.LUT R8, R8, R3, RZ, 0x3c, !PT ;  /* 0x0000000308087212 */ /* 0x000fc600078e3cff */
[----:B------:R-:W-:Y:S01]  /*6640*/  IMAD R6, R9, 0x8, R0 ;  /* 0x0000000809067824 */ /* 0x000fe200078e0200 */
[----:B------:R-:W-:Y:S01]  /*6650*/  SHF.L.U32 R5, R8, 0x1f, RZ ;  /* 0x0000001f08057819 */ /* 0x000fe200000006ff */
[----:B-1----:R-:W-:Y:S06]  /*6660*/  @!P0 BRA `(.L_x_119) ;  /* 0x0000001400288947 */ /* 0x002fec0003800000 */
.L_x_162:
[----:B------:R-:W1:Y:S01]  /*6670*/  SYNCS.PHASECHK.TRANS64.TRYWAIT P0, [R6+URZ], R5 ;  /* 0x00000005060075a7 */ /* 0x000e62000800017f */
[----:B------:R-:W-:-:S05]  /*6680*/  VIADD R2, R9, 0x1 ;  /* 0x0000000109027836 */ /* 0x000fca0000000000 */
[----:B------:R-:W-:-:S04]  /*6690*/  ISETP.NE.AND P1, PT, R2, 0x22, PT ;  /* 0x000000220200780c */ /* 0x000fc80003f25270 */
[----:B------:R-:W-:Y:S02]  /*66a0*/  SEL R3, RZ, 0x1, P1 ;  /* 0x00000001ff037807 */ /* 0x000fe40000800000 */
[----:B0-----:R-:W-:Y:S02]  /*66b0*/  SEL R7, R2, RZ, P1 ;  /* 0x000000ff02077207 */ /* 0x001fe40000800000 */
[----:B------:R-:W-:-:S03]  /*66c0*/  LOP3.LUT R8, R8, R3, RZ, 0x3c, !PT ;  /* 0x0000000308087212 */ /* 0x000fc600078e3cff */
[----:B------:R-:W-:Y:S01]  /*66d0*/  IMAD R9, R7, 0x8, R0 ;  /* 0x0000000807097824 */ /* 0x000fe200078e0200 */
[----:B------:R-:W-:Y:S01]  /*66e0*/  SHF.L.U32 R4, R8, 0x1f, RZ ;  /* 0x0000001f08047819 */ /* 0x000fe200000006ff */
[----:B-1----:R-:W-:Y:S06]  /*66f0*/  @!P0 BRA `(.L_x_120) ;  /* 0x0000001400188947 */ /* 0x002fec0003800000 */
.L_x_163:
[----:B------:R-:W1:Y:S01]  /*6700*/  SYNCS.PHASECHK.TRANS64.TRYWAIT P0, [R9+URZ], R4 ;  /* 0x00000004090075a7 */ /* 0x000e62000800017f */
[----:B------:R-:W-:-:S05]  /*6710*/  VIADD R2, R7, 0x1 ;  /* 0x0000000107027836 */ /* 0x000fca0000000000 */
[----:B------:R-:W-:-:S04]  /*6720*/  ISETP.NE.AND P1, PT, R2, 0x22, PT ;  /* 0x000000220200780c */ /* 0x000fc80003f25270 */
[----:B------:R-:W-:Y:S02]  /*6730*/  SEL R3, RZ, 0x1, P1 ;  /* 0x00000001ff037807 */ /* 0x000fe40000800000 */
[----:B------:R-:W-:Y:S02]  /*6740*/  SEL R7, R2, RZ, P1 ;  /* 0x000000ff02077207 */ /* 0x000fe40000800000 */
[----:B------:R-:W-:-:S03]  /*6750*/  LOP3.LUT R8, R8, R3, RZ, 0x3c, !PT ;  /* 0x0000000308087212 */ /* 0x000fc600078e3cff */
[----:B0-----:R-:W-:Y:S01]  /*6760*/  IMAD R6, R7, 0x8, R0 ;  /* 0x0000000807067824 */ /* 0x001fe200078e0200 */
[----:B------:R-:W-:Y:S01]  /*6770*/  SHF.L.U32 R5, R8, 0x1f, RZ ;  /* 0x0000001f08057819 */ /* 0x000fe200000006ff */
[----:B-1----:R-:W-:Y:S06]  /*6780*/  @!P0 BRA `(.L_x_121) ;  /* 0x0000001400088947 */ /* 0x002fec0003800000 */
.L_x_164:
        /* <DEDUP_REMOVED lines=9> */
.L_x_165:
        /* <DEDUP_REMOVED lines=9> */
.L_x_166:
        /* <DEDUP_REMOVED lines=9> */
.L_x_167:
        /* <DEDUP_REMOVED lines=9> */
.L_x_168:
        /* <DEDUP_REMOVED lines=9> */
.L_x_169:
        /* <DEDUP_REMOVED lines=9> */
.L_x_170:
        /* <DEDUP_REMOVED lines=9> */
.L_x_171:
        /* <DEDUP_REMOVED lines=9> */
.L_x_172:
        /* <DEDUP_REMOVED lines=9> */
.L_x_173:
        /* <DEDUP_REMOVED lines=9> */
.L_x_174:
        /* <DEDUP_REMOVED lines=9> */
.L_x_175:
        /* <DEDUP_REMOVED lines=9> */
.L_x_176:
        /* <DEDUP_REMOVED lines=9> */
.L_x_177:
        /* <DEDUP_REMOVED lines=9> */
.L_x_178:
        /* <DEDUP_REMOVED lines=9> */
.L_x_179:
        /* <DEDUP_REMOVED lines=9> */
.L_x_180:
        /* <DEDUP_REMOVED lines=9> */
.L_x_181:
        /* <DEDUP_REMOVED lines=9> */
.L_x_182:
        /* <DEDUP_REMOVED lines=9> */
.L_x_183:
        /* <DEDUP_REMOVED lines=9> */
.L_x_184:
        /* <DEDUP_REMOVED lines=9> */
.L_x_185:
        /* <DEDUP_REMOVED lines=9> */
.L_x_186:
        /* <DEDUP_REMOVED lines=9> */
.L_x_187:
        /* <DEDUP_REMOVED lines=9> */
.L_x_188:
        /* <DEDUP_REMOVED lines=9> */
.L_x_189:
        /* <DEDUP_REMOVED lines=9> */
.L_x_190:
        /* <DEDUP_REMOVED lines=9> */
.L_x_191:
        /* <DEDUP_REMOVED lines=9> */
.L_x_192:
[----:B------:R-:W1:Y:S01]  /*7750*/  SYNCS.PHASECHK.TRANS64.TRYWAIT P0, [R6+URZ], R5 ;  /* 0x00000005060075a7 */ /* 0x000e62000800017f */
[----:B------:R-:W-:-:S05]  /*7760*/  VIADD R2, R7, 0x1 ;  /* 0x0000000107027836 */ /* 0x000fca0000000000 */
[----:B------:R-:W-:-:S04]  /*7770*/  ISETP.NE.AND P1, PT, R2, 0x22, PT ;  /* 0x000000220200780c */ /* 0x000fc80003f25270 */
[----:B0-----:R-:W-:Y:S02]  /*7780*/  SEL R4, RZ, 0x1, P1 ;  /* 0x00000001ff047807 */ /* 0x001fe40000800000 */
[----:B------:R-:W-:Y:S02]  /*7790*/  SEL R3, R2, RZ, P1 ;  /* 0x000000ff02037207 */ /* 0x000fe40000800000 */
[----:B------:R-:W-:Y:S01]  /*77a0*/  LOP3.LUT R4, R11, R4, RZ, 0x3c, !PT ;  /* 0x000000040b047212 */ /* 0x000fe200078e3cff */
[----:B-1----:R-:W-:Y:S06]  /*77b0*/  @!P0 BRA `(.L_x_150) ;  /* 0x0000000c00408947 */ /* 0x002fec0003800000 */
.L_x_193:
[----:B------:R-:W-:Y:S01]  /*77c0*/  IMAD R3, R3, 0x8, R0 ;  /* 0x0000000803037824 */ /* 0x000fe200078e0200 */
[----:B------:R-:W-:-:S07]  /*77d0*/  SHF.L.U32 R0, R4, 0x1f, RZ ;  /* 0x0000001f04007819 */ /* 0x000fce00000006ff */
.L_x_151:
[----:B-1----:R1:W2:Y:S02]  /*77e0*/  SYNCS.PHASECHK.TRANS64.TRYWAIT P0, [R3+URZ], R0 ;  /* 0x00000000030075a7 */ /* 0x0022a4000800017f */
[----:B--2---:R-:W-:Y:S05]  /*77f0*/  @!P0 NANOSLEEP.SYNCS 0x989680 ;  /* 0x009896800000895d */ /* 0x004fea0003900000 */
[----:B------:R-:W2:Y:S02]  /*7800*/  @!P0 SYNCS.PHASECHK.TRANS64 P0, [R3+URZ], R0 ;  /* 0x00000000030085a7 */ /* 0x000ea4000800007f */
[----:B--2---:R-:W-:Y:S05]  /*7810*/  @!P0 BRA `(.L_x_151) ;  /* 0xfffffffc00f08947 */ /* 0x004fea000383ffff */
.L_x_116:
[----:B------:R-:W-:Y:S05]  /*7820*/  BSYNC B0 ;  /* 0x0000000000007941 */ /* 0x000fea0003800000 */
.L_x_115:
[----:B------:R-:W-:Y:S05]  /*7830*/  EXIT ;  /* 0x000000000000794d */ /* 0x000fea0003800000 */
.L_x_20:
[----:B0-----:R-:W-:-:S04]  /*7840*/  IMAD.U32 R25, RZ, RZ, UR16 ;  /* 0x00000010ff197e24 */ /* 0x001fc8000f8e00ff */
[----:B------:R0:W1:Y:S03]  /*7850*/  SYNCS.PHASECHK.TRANS64.TRYWAIT P1, [R25+URZ+-0x8], R24 ;  /* 0xfffff818190075a7 */ /* 0x000066000802017f */
[----:B-1----:R-:W-:Y:S05]  /*7860*/  @!P1 NANOSLEEP.SYNCS 0x989680 ;  /* 0x009896800000995d */ /* 0x002fea0003900000 */
[----:B------:R-:W1:Y:S02]  /*7870*/  @!P1 SYNCS.PHASECHK.TRANS64 P1, [R25+URZ+-0x8], R24 ;  /* 0xfffff818190095a7 */ /* 0x000e64000802007f */
[----:B-1----:R-:W-:Y:S05]  /*7880*/  @!P1 BRA `(.L_x_20) ;  /* 0xfffffffc00ec9947 */ /* 0x002fea000383ffff */
[----:B------:R-:W-:Y:S05]  /*7890*/  BRA `(.L_x_152) ;  /* 0xffffffa000dc7947 */ /* 0x000fea000383ffff */
.L_x_25:
[----:B-1----:R-:W-:-:S04]  /*78a0*/  IMAD.U32 R110, RZ, RZ, UR8 ;  /* 0x00000008ff6e7e24 */ /* 0x002fc8000f8e00ff */
[----:B------:R1:W3:Y:S03]  /*78b0*/  SYNCS.PHASECHK.TRANS64.TRYWAIT P1, [R110+URZ], R73 ;  /* 0x000000496e0075a7 */ /* 0x0002e6000802017f */
[----:B---3--:R-:W-:Y:S05]  /*78c0*/  @!P1 NANOSLEEP.SYNCS 0x989680 ;  /* 0x009896800000995d */ /* 0x008fea0003900000 */
[----:B------:R-:W3:Y:S02]  /*78d0*/  @!P1 SYNCS.PHASECHK.TRANS64 P1, [R110+URZ], R73 ;  /* 0x000000496e0095a7 */ /* 0x000ee4000802007f */
[----:B---3--:R-:W-:Y:S05]  /*78e0*/  @!P1 BRA `(.L_x_25) ;  /* 0xfffffffc00ec9947 */ /* 0x008fea000383ffff */
[----:B------:R-:W-:Y:S05]  /*78f0*/  BRA `(.L_x_24) ;  /* 0xffffffa400d07947 */ /* 0x000fea000383ffff */
.L_x_31:
[----:B0-----:R-:W-:-:S04]  /*7900*/  IMAD.U32 R24, RZ, RZ, UR16 ;  /* 0x00000010ff187e24 */ /* 0x001fc8000f8e00ff */
[----:B------:R0:W3:Y:S03]  /*7910*/  SYNCS.PHASECHK.TRANS64.TRYWAIT P1, [R24+URZ+0x8], R67 ;  /* 0x00000843180075a7 */ /* 0x0000e6000802017f */
[----:B---3--:R-:W-:Y:S05]  /*7920*/  @!P1 NANOSLEEP.SYNCS 0x989680 ;  /* 0x009896800000995d */ /* 0x008fea0003900000 */
[----:B------:R-:W3:Y:S02]  /*7930*/  @!P1 SYNCS.PHASECHK.TRANS64 P1, [R24+URZ+0x8], R67 ;  /* 0x00000843180095a7 */ /* 0x000ee4000802007f */
[----:B---3--:R-:W-:Y:S05]  /*7940*/  @!P1 BRA `(.L_x_31) ;  /* 0xfffffffc00ec9947 */ /* 0x008fea000383ffff */
[----:B------:R-:W-:Y:S05]  /*7950*/  BRA `(.L_x_153) ;  /* 0xffffffac00ac7947 */ /* 0x000fea000383ffff */
.L_x_102:
[----:B------:R-:W-:Y:S01]  /*7960*/  BSSY B1, `(.L_x_154) ;  /* 0x0000006000017945 */ /* 0x000fe20003800000 */
[----:B------:R-:W-:-:S07]  /*7970*/  IMAD.MOV.U32 R10, RZ, RZ, -0x1 ;  /* 0xffffffffff0a7424 */ /* 0x000fce00078e00ff */
[----:B------:R-:W-:Y:S05]  /*7980*/  WARPSYNC.COLLECTIVE R10, `(.L_x_155) ;  /* 0x000000000a0c7348 */ /* 0x000fea0003c00000 */
[----:B------:R-:W-:Y:S02]  /*7990*/  ELECT P1, UR62, PT ;  /* 0x00000000003e782f */ /* 0x000fe40003820000 */
[----:B------:R-:W-:Y:S01]  /*79a0*/  MOV R10, UR62 ;  /* 0x0000003e000a7c02 */ /* 0x000fe20008000f00 */
[----:B------:R-:W-:Y:S10]  /*79b0*/  ENDCOLLECTIVE ;  /* 0x000000000000791b */ /* 0x000ff40003800000 */
.L_x_155:
[----:B------:R-:W-:Y:S05]  /*79c0*/  BSYNC B1 ;  /* 0x0000000000017941 */ /* 0x000fea0003800000 */
.L_x_154:
[----:B------:R-:W-:Y:S05]  /*79d0*/  BRA `(.L_x_156) ;  /* 0xffffffdc00ac7947 */ /* 0x000fea000383ffff */
.L_x_105:
[----:B-1----:R1:W2:Y:S02]  /*79e0*/  SYNCS.PHASECHK.TRANS64.TRYWAIT P1, [R20+URZ+0x110], R11 ;  /* 0x0001100b140075a7 */ /* 0x0022a4000802017f */
[----:B--2---:R-:W-:Y:S05]  /*79f0*/  @!P1 NANOSLEEP.SYNCS 0x989680 ;  /* 0x009896800000995d */ /* 0x004fea0003900000 */
[----:B------:R-:W2:Y:S02]  /*7a00*/  @!P1 SYNCS.PHASECHK.TRANS64 P1, [R20+URZ+0x110], R11 ;  /* 0x0001100b140095a7 */ /* 0x000ea4000802007f */
[----:B--2---:R-:W-:Y:S05]  /*7a10*/  @!P1 BRA `(.L_x_105) ;  /* 0xfffffffc00f09947 */ /* 0x004fea000383ffff */
[----:B------:R-:W-:Y:S05]  /*7a20*/  BRA `(.L_x_157) ;  /* 0xffffffdc00e47947 */ /* 0x000fea000383ffff */
.L_x_114:
[----:B------:R-:W-:Y:S01]  /*7a30*/  BSSY B0, `(.L_x_158) ;  /* 0x0000006000007945 */ /* 0x000fe20003800000 */
[----:B------:R-:W-:-:S07]  /*7a40*/  IMAD.MOV.U32 R10, RZ, RZ, -0x1 ;  /* 0xffffffffff0a7424 */ /* 0x000fce00078e00ff */
[----:B------:R-:W-:Y:S05]  /*7a50*/  WARPSYNC.COLLECTIVE R10, `(.L_x_159) ;  /* 0x000000000a0c7348 */ /* 0x000fea0003c00000 */
[----:B------:R-:W-:Y:S02]  /*7a60*/  ELECT P1, UR62, PT ;  /* 0x00000000003e782f */ /* 0x000fe40003820000 */
[----:B------:R-:W-:Y:S01]  /*7a70*/  MOV R10, UR62 ;  /* 0x0000003e000a7c02 */ /* 0x000fe20008000f00 */
[----:B------:R-:W-:Y:S10]  /*7a80*/  ENDCOLLECTIVE ;  /* 0x000000000000791b */ /* 0x000ff40003800000 */
.L_x_159:
[----:B------:R-:W-:Y:S05]  /*7a90*/  BSYNC B0 ;  /* 0x0000000000007941 */ /* 0x000fea0003800000 */
.L_x_158:
[----:B------:R-:W-:Y:S01]  /*7aa0*/  PLOP3.LUT P0, PT, P1, PT, PT, 0x80, 0x0 ;  /* 0x000000000000781c */ /* 0x000fe20000f0f070 */
[----:B------:R-:W-:-:S12]  /*7ab0*/  BRA `(.L_x_160) ;  /* 0xffffffe800747947 */ /* 0x000fd8000383ffff */
.L_x_118:
[----:B0-----:R0:W1:Y:S02]  /*7ac0*/  SYNCS.PHASECHK.TRANS64.TRYWAIT P0, [R6+URZ], R3 ;  /* 0x00000003060075a7 */ /* 0x001064000800017f */
[----:B-1----:R-:W-:Y:S05]  /*7ad0*/  @!P0 NANOSLEEP.SYNCS 0x989680 ;  /* 0x009896800000895d */ /* 0x002fea0003900000 */
[----:B------:R-:W1:Y:S02]  /*7ae0*/  @!P0 SYNCS.PHASECHK.TRANS64 P0, [R6+URZ], R3 ;  /* 0x00000003060085a7 */ /* 0x000e64000800007f */
[----:B-1----:R-:W-:Y:S05]  /*7af0*/  @!P0 BRA `(.L_x_118) ;  /* 0xfffffffc00f08947 */ /* 0x002fea000383ffff */
[----:B------:R-:W-:Y:S05]  /*7b00*/  BRA `(.L_x_161) ;  /* 0xffffffe800b47947 */ /* 0x000fea000383ffff */
.L_x_119:
[----:B0-----:R0:W1:Y:S02]  /*7b10*/  SYNCS.PHASECHK.TRANS64.TRYWAIT P0, [R7+URZ], R4 ;  /* 0x00000004070075a7 */ /* 0x001064000800017f */
[----:B-1----:R-:W-:Y:S05]  /*7b20*/  @!P0 NANOSLEEP.SYNCS 0x989680 ;  /* 0x009896800000895d */ /* 0x002fea0003900000 */
[----:B------:R-:W1:Y:S02]  /*7b30*/  @!P0 SYNCS.PHASECHK.TRANS64 P0, [R7+URZ], R4 ;  /* 0x00000004070085a7 */ /* 0x000e64000800007f */
[----:B-1----:R-:W-:Y:S05]  /*7b40*/  @!P0 BRA `(.L_x_119) ;  /* 0xfffffffc00f08947 */ /* 0x002fea000383ffff */
[----:B------:R-:W-:Y:S05]  /*7b50*/  BRA `(.L_x_162) ;  /* 0xffffffe800c47947 */ /* 0x000fea000383ffff */
.L_x_120:
[----:B0-----:R0:W1:Y:S02]  /*7b60*/  SYNCS.PHASECHK.TRANS64.TRYWAIT P0, [R6+URZ], R5 ;  /* 0x00000005060075a7 */ /* 0x001064000800017f */
[----:B-1----:R-:W-:Y:S05]  /*7b70*/  @!P0 NANOSLEEP.SYNCS 0x989680 ;  /* 0x009896800000895d */ /* 0x002fea0003900000 */
[----:B------:R-:W1:Y:S02]  /*7b80*/  @!P0 SYNCS.PHASECHK.TRANS64 P0, [R6+URZ], R5 ;  /* 0x00000005060085a7 */ /* 0x000e64000800007f */
[----:B-1----:R-:W-:Y:S05]  /*7b90*/  @!P0 BRA `(.L_x_120) ;  /* 0xfffffffc00f08947 */ /* 0x002fea000383ffff */
[----:B------:R-:W-:Y:S05]  /*7ba0*/  BRA `(.L_x_163) ;  /* 0xffffffe800d47947 */ /* 0x000fea000383ffff */
.L_x_121:
[----:B0-----:R0:W1:Y:S02]  /*7bb0*/  SYNCS.PHASECHK.TRANS64.TRYWAIT P0, [R9+URZ], R4 ;  /* 0x00000004090075a7 */ /* 0x001064000800017f */
[----:B-1----:R-:W-:Y:S05]  /*7bc0*/  @!P0 NANOSLEEP.SYNCS 0x989680 ;  /* 0x009896800000895d */ /* 0x002fea0003900000 */
[----:B------:R-:W1:Y:S02]  /*7bd0*/  @!P0 SYNCS.PHASECHK.TRANS64 P0, [R9+URZ], R4 ;  /* 0x00000004090085a7 */ /* 0x000e64000800007f */
[----:B-1----:R-:W-:Y:S05]  /*7be0*/  @!P0 BRA `(.L_x_121) ;  /* 0xfffffffc00f08947 */ /* 0x002fea000383ffff */
[----:B------:R-:W-:Y:S05]  /*7bf0*/  BRA `(.L_x_164) ;  /* 0xffffffe800e47947 */ /* 0x000fea000383ffff */
.L_x_122:
[----:B0-----:R0:W1:Y:S02]  /*7c00*/  SYNCS.PHASECHK.TRANS64.TRYWAIT P0, [R6+URZ], R5 ;  /* 0x00000005060075a7 */ /* 0x001064000800017f */
[----:B-1----:R-:W-:Y:S05]  /*7c10*/  @!P0 NANOSLEEP.SYNCS 0x989680 ;  /* 0x009896800000895d */ /* 0x002fea0003900000 */
[----:B------:R-:W1:Y:S02]  /*7c20*/  @!P0 SYNCS.PHASECHK.TRANS64 P0, [R6+URZ], R5 ;  /* 0x00000005060085a7 */ /* 0x000e64000800007f */
[----:B-1----:R-:W-:Y:S05]  /*7c30*/  @!P0 BRA `(.L_x_122) ;  /* 0xfffffffc00f08947 */ /* 0x002fea000383ffff */
[----:B------:R-:W-:Y:S05]  /*7c40*/  BRA `(.L_x_165) ;  /* 0xffffffe800f47947 */ /* 0x000fea000383ffff */
.L_x_123:
[----:B0-----:R0:W1:Y:S02]  /*7c50*/  SYNCS.PHASECHK.TRANS64.TRYWAIT P0, [R9+URZ], R4 ;  /* 0x00000004090075a7 */ /* 0x001064000800017f */
[----:B-1----:R-:W-:Y:S05]  /*7c60*/  @!P0 NANOSLEEP.SYNCS 0x989680 ;  /* 0x009896800000895d */ /* 0x002fea0003900000 */
[----:B------:R-:W1:Y:S02]  /*7c70*/  @!P0 SYNCS.PHASECHK.TRANS64 P0, [R9+URZ], R4 ;  /* 0x00000004090085a7 */ /* 0x000e64000800007f */
[----:B-1----:R-:W-:Y:S05]  /*7c80*/  @!P0 BRA `(.L_x_123) ;  /* 0xfffffffc00f08947 */ /* 0x002fea000383ffff */
[----:B------:R-:W-:Y:S05]  /*7c90*/  BRA `(.L_x_166) ;  /* 0xffffffec00047947 */ /* 0x000fea000383ffff */
.L_x_124:
[----:B0-----:R0:W1:Y:S02]  /*7ca0*/  SYNCS.PHASECHK.TRANS64.TRYWAIT P0, [R6+URZ], R5 ;  /* 0x00000005060075a7 */ /* 0x001064000800017f */
[----:B-1----:R-:W-:Y:S05]  /*7cb0*/  @!P0 NANOSLEEP.SYNCS 0x989680 ;  /* 0x009896800000895d */ /* 0x002fea0003900000 */
[----:B------:R-:W1:Y:S02]  /*7cc0*/  @!P0 SYNCS.PHASECHK.TRANS64 P0, [R6+URZ], R5 ;  /* 0x00000005060085a7 */ /* 0x000e64000800007f */
[----:B-1----:R-:W-:Y:S05]  /*7cd0*/  @!P0 BRA `(.L_x_124) ;  /* 0xfffffffc00f08947 */ /* 0x002fea000383ffff */
[----:B------:R-:W-:Y:S05]  /*7ce0*/  BRA `(.L_x_167) ;  /* 0xffffffec00147947 */ /* 0x000fea000383ffff */
.L_x_125:
[----:B0-----:R0:W1:Y:S02]  /*7cf0*/  SYNCS.PHASECHK.TRANS64.TRYWAIT P0, [R9+URZ], R4 ;  /* 0x00000004090075a7 */ /* 0x001064000800017f */
[----:B-1----:R-:W-:Y:S05]  /*7d00*/  @!P0 NANOSLEEP.SYNCS 0x989680 ;  /* 0x009896800000895d */ /* 0x002fea0003900000 */
[----:B------:R-:W1:Y:S02]  /*7d10*/  @!P0 SYNCS.PHASECHK.TRANS64 P0, [R9+URZ], R4 ;  /* 0x00000004090085a7 */ /* 0x000e64000800007f */
[----:B-1----:R-:W-:Y:S05]  /*7d20*/  @!P0 BRA `(.L_x_125) ;  /* 0xfffffffc00f08947 */ /* 0x002fea000383ffff */
[----:B------:R-:W-:Y:S05]  /*7d30*/  BRA `(.L_x_168) ;  /* 0xffffffec00247947 */ /* 0x000fea000383ffff */
.L_x_126:
[----:B0-----:R0:W1:Y:S02]  /*7d40*/  SYNCS.PHASECHK.TRANS64.TRYWAIT P0, [R6+URZ], R5 ;  /* 0x00000005060075a7 */ /* 0x001064000800017f */
[----:B-1----:R-:W-:Y:S05]  /*7d50*/  @!P0 NANOSLEEP.SYNCS 0x989680 ;  /* 0x009896800000895d */ /* 0x002fea0003900000 */
[----:B------:R-:W1:Y:S02]  /*7d60*/  @!P0 SYNCS.PHASECHK.TRANS64 P0, [R6+URZ], R5 ;  /* 0x00000005060085a7 */ /* 0x000e64000800007f */
[----:B-1----:R-:W-:Y:S05]  /*7d70*/  @!P0 BRA `(.L_x_126) ;  /* 0xfffffffc00f08947 */ /* 0x002fea000383ffff */
[----:B------:R-:W-:Y:S05]  /*7d80*/  BRA `(.L_x_169) ;  /* 0xffffffec00347947 */ /* 0x000fea000383ffff */
.L_x_127:
[----:B0-----:R0:W1:Y:S02]  /*7d90*/  SYNCS.PHASECHK.TRANS64.TRYWAIT P0, [R9+URZ], R4 ;  /* 0x00000004090075a7 */ /* 0x001064000800017f */
[----:B-1----:R-:W-:Y:S05]  /*7da0*/  @!P0 NANOSLEEP.SYNCS 0x989680 ;  /* 0x009896800000895d */ /* 0x002fea0003900000 */
[----:B------:R-:W1:Y:S02]  /*7db0*/  @!P0 SYNCS.PHASECHK.TRANS64 P0, [R9+URZ], R4 ;  /* 0x00000004090085a7 */ /* 0x000e64000800007f */
[----:B-1----:R-:W-:Y:S05]  /*7dc0*/  @!P0 BRA `(.L_x_127) ;  /* 0xfffffffc00f08947 */ /* 0x002fea000383ffff */
[----:B------:R-:W-:Y:S05]  /*7dd0*/  BRA `(.L_x_170) ;  /* 0xffffffec00447947 */ /* 0x000fea000383ffff */
.L_x_128:
[----:B0-----:R0:W1:Y:S02]  /*7de0*/  SYNCS.PHASECHK.TRANS64.TRYWAIT P0, [R6+URZ], R5 ;  /* 0x00000005060075a7 */ /* 0x001064000800017f */
[----:B-1----:R-:W-:Y:S05]  /*7df0*/  @!P0 NANOSLEEP.SYNCS 0x989680 ;  /* 0x009896800000895d */ /* 0x002fea0003900000 */
[----:B------:R-:W1:Y:S02]  /*7e00*/  @!P0 SYNCS.PHASECHK.TRANS64 P0, [R6+URZ], R5 ;  /* 0x00000005060085a7 */ /* 0x000e64000800007f */
[----:B-1----:R-:W-:Y:S05]  /*7e10*/  @!P0 BRA `(.L_x_128) ;  /* 0xfffffffc00f08947 */ /* 0x002fea000383ffff */
[----:B------:R-:W-:Y:S05]  /*7e20*/  BRA `(.L_x_171) ;  /* 0xffffffec00547947 */ /* 0x000fea000383ffff */
.L_x_129:
[----:B0-----:R0:W1:Y:S02]  /*7e30*/  SYNCS.PHASECHK.TRANS64.TRYWAIT P0, [R9+URZ], R4 ;  /* 0x00000004090075a7 */ /* 0x001064000800017f */
[----:B-1----:R-:W-:Y:S05]  /*7e40*/  @!P0 NANOSLEEP.SYNCS 0x989680 ;  /* 0x009896800000895d */ /* 0x002fea0003900000 */
[----:B------:R-:W1:Y:S02]  /*7e50*/  @!P0 SYNCS.PHASECHK.TRANS64 P0, [R9+URZ], R4 ;  /* 0x00000004090085a7 */ /* 0x000e64000800007f */
[----:B-1----:R-:W-:Y:S05]  /*7e60*/  @!P0 BRA `(.L_x_129) ;  /* 0xfffffffc00f08947 */ /* 0x002fea000383ffff */
[----:B------:R-:W-:Y:S05]  /*7e70*/  BRA `(.L_x_172) ;  /* 0xffffffec00647947 */ /* 0x000fea000383ffff */
.L_x_130:
[----:B0-----:R0:W1:Y:S02]  /*7e80*/  SYNCS.PHASECHK.TRANS64.TRYWAIT P0, [R6+URZ], R5 ;  /* 0x00000005060075a7 */ /* 0x001064000800017f */
[----:B-1----:R-:W-:Y:S05]  /*7e90*/  @!P0 NANOSLEEP.SYNCS 0x989680 ;  /* 0x009896800000895d */ /* 0x002fea0003900000 */
[----:B------:R-:W1:Y:S02]  /*7ea0*/  @!P0 SYNCS.PHASECHK.TRANS64 P0, [R6+URZ], R5 ;  /* 0x00000005060085a7 */ /* 0x000e64000800007f */
[----:B-1----:R-:W-:Y:S05]  /*7eb0*/  @!P0 BRA `(.L_x_130) ;  /* 0xfffffffc00f08947 */ /* 0x002fea000383ffff */
[----:B------:R-:W-:Y:S05]  /*7ec0*/  BRA `(.L_x_173) ;  /* 0xffffffec00747947 */ /* 0x000fea000383ffff */
.L_x_131:
[----:B0-----:R0:W1:Y:S02]  /*7ed0*/  SYNCS.PHASECHK.TRANS64.TRYWAIT P0, [R9+URZ], R4 ;  /* 0x00000004090075a7 */ /* 0x001064000800017f */
[----:B-1----:R-:W-:Y:S05]  /*7ee0*/  @!P0 NANOSLEEP.SYNCS 0x989680 ;  /* 0x009896800000895d */ /* 0x002fea0003900000 */
[----:B------:R-:W1:Y:S02]  /*7ef0*/  @!P0 SYNCS.PHASECHK.TRANS64 P0, [R9+URZ], R4 ;  /* 0x00000004090085a7 */ /* 0x000e64000800007f */
[----:B-1----:R-:W-:Y:S05]  /*7f00*/  @!P0 BRA `(.L_x_131) ;  /* 0xfffffffc00f08947 */ /* 0x002fea000383ffff */
[----:B------:R-:W-:Y:S05]  /*7f10*/  BRA `(.L_x_174) ;  /* 0xffffffec00847947 */ /* 0x000fea000383ffff */
.L_x_132:
[----:B0-----:R0:W1:Y:S02]  /*7f20*/  SYNCS.PHASECHK.TRANS64.TRYWAIT P0, [R6+URZ], R5 ;  /* 0x00000005060075a7 */ /* 0x001064000800017f */
[----:B-1----:R-:W-:Y:S05]  /*7f30*/  @!P0 NANOSLEEP.SYNCS 0x989680 ;  /* 0x009896800000895d */ /* 0x002fea0003900000 */
[----:B------:R-:W1:Y:S02]  /*7f40*/  @!P0 SYNCS.PHASECHK.TRANS64 P0, [R6+URZ], R5 ;  /* 0x00000005060085a7 */ /* 0x000e64000800007f */
[----:B-1----:R-:W-:Y:S05]  /*7f50*/  @!P0 BRA `(.L_x_132) ;  /* 0xfffffffc00f08947 */ /* 0x002fea000383ffff */
[----:B------:R-:W-:Y:S05]  /*7f60*/  BRA `(.L_x_175) ;  /* 0xffffffec00947947 */ /* 0x000fea000383ffff */
.L_x_133:
[----:B0-----:R0:W1:Y:S02]  /*7f70*/  SYNCS.PHASECHK.TRANS64.TRYWAIT P0, [R9+URZ], R4 ;  /* 0x00000004090075a7 */ /* 0x001064000800017f */
[----:B-1----:R-:W-:Y:S05]  /*7f80*/  @!P0 NANOSLEEP.SYNCS 0x989680 ;  /* 0x009896800000895d */ /* 0x002fea0003900000 */
[----:B------:R-:W1:Y:S02]  /*7f90*/  @!P0 SYNCS.PHASECHK.TRANS64 P0, [R9+URZ], R4 ;  /* 0x00000004090085a7 */ /* 0x000e64000800007f */
[----:B-1----:R-:W-:Y:S05]  /*7fa0*/  @!P0 BRA `(.L_x_133) ;  /* 0xfffffffc00f08947 */ /* 0x002fea000383ffff */
[----:B------:R-:W-:Y:S05]  /*7fb0*/  BRA `(.L_x_176) ;  /* 0xffffffec00a47947 */ /* 0x000fea000383ffff */
.L_x_134:
[----:B0-----:R0:W1:Y:S02]  /*7fc0*/  SYNCS.PHASECHK.TRANS64.TRYWAIT P0, [R6+URZ], R5 ;  /* 0x00000005060075a7 */ /* 0x001064000800017f */
[----:B-1----:R-:W-:Y:S05]  /*7fd0*/  @!P0 NANOSLEEP.SYNCS 0x989680 ;  /* 0x009896800000895d */ /* 0x002fea0003900000 */
[----:B------:R-:W1:Y:S02]  /*7fe0*/  @!P0 SYNCS.PHASECHK.TRANS64 P0, [R6+URZ], R5 ;  /* 0x00000005060085a7 */ /* 0x000e64000800007f */
[----:B-1----:R-:W-:Y:S05]  /*7ff0*/  @!P0 BRA `(.L_x_134) ;  /* 0xfffffffc00f08947 */ /* 0x002fea000383ffff */
[----:B------:R-:W-:Y:S05]  /*8000*/  BRA `(.L_x_177) ;  /* 0xffffffec00b47947 */ /* 0x000fea000383ffff */
.L_x_135:
[----:B0-----:R0:W1:Y:S02]  /*8010*/  SYNCS.PHASECHK.TRANS64.TRYWAIT P0, [R9+URZ], R4 ;  /* 0x00000004090075a7 */ /* 0x001064000800017f */
[----:B-1----:R-:W-:Y:S05]  /*8020*/  @!P0 NANOSLEEP.SYNCS 0x989680 ;  /* 0x009896800000895d */ /* 0x002fea0003900000 */
[----:B------:R-:W1:Y:S02]  /*8030*/  @!P0 SYNCS.PHASECHK.TRANS64 P0, [R9+URZ], R4 ;  /* 0x00000004090085a7 */ /* 0x000e64000800007f */
[----:B-1----:R-:W-:Y:S05]  /*8040*/  @!P0 BRA `(.L_x_135) ;  /* 0xfffffffc00f08947 */ /* 0x002fea000383ffff */
[----:B------:R-:W-:Y:S05]  /*8050*/  BRA `(.L_x_178) ;  /* 0xffffffec00c47947 */ /* 0x000fea000383ffff */
.L_x_136:
[----:B0-----:R0:W1:Y:S02]  /*8060*/  SYNCS.PHASECHK.TRANS64.TRYWAIT P0, [R6+URZ], R5 ;  /* 0x00000005060075a7 */ /* 0x001064000800017f */
[----:B-1----:R-:W-:Y:S05]  /*8070*/  @!P0 NANOSLEEP.SYNCS 0x989680 ;  /* 0x009896800000895d */ /* 0x002fea0003900000 */
[----:B------:R-:W1:Y:S02]  /*8080*/  @!P0 SYNCS.PHASECHK.TRANS64 P0, [R6+URZ], R5 ;  /* 0x00000005060085a7 */ /* 0x000e64000800007f */
[----:B-1----:R-:W-:Y:S05]  /*8090*/  @!P0 BRA `(.L_x_136) ;  /* 0xfffffffc00f08947 */ /* 0x002fea000383ffff */
[----:B------:R-:W-:Y:S05]  /*80a0*/  BRA `(.L_x_179) ;  /* 0xffffffec00d47947 */ /* 0x000fea000383ffff */
.L_x_137:
[----:B0-----:R0:W1:Y:S02]  /*80b0*/  SYNCS.PHASECHK.TRANS64.TRYWAIT P0, [R9+URZ], R4 ;  /* 0x00000004090075a7 */ /* 0x001064000800017f */
[----:B-1----:R-:W-:Y:S05]  /*80c0*/  @!P0 NANOSLEEP.SYNCS 0x989680 ;  /* 0x009896800000895d */ /* 0x002fea0003900000 */
[----:B------:R-:W1:Y:S02]  /*80d0*/  @!P0 SYNCS.PHASECHK.TRANS64 P0, [R9+URZ], R4 ;  /* 0x00000004090085a7 */ /* 0x000e64000800007f */
[----:B-1----:R-:W-:Y:S05]  /*80e0*/  @!P0 BRA `(.L_x_137) ;  /* 0xfffffffc00f08947 */ /* 0x002fea000383ffff */
[----:B------:R-:W-:Y:S05]  /*80f0*/  BRA `(.L_x_180) ;  /* 0xffffffec00e47947 */ /* 0x000fea000383ffff */
.L_x_138:
[----:B0-----:R0:W1:Y:S02]  /*8100*/  SYNCS.PHASECHK.TRANS64.TRYWAIT P0, [R6+URZ], R5 ;  /* 0x00000005060075a7 */ /* 0x001064000800017f */
[----:B-1----:R-:W-:Y:S05]  /*8110*/  @!P0 NANOSLEEP.SYNCS 0x989680 ;  /* 0x009896800000895d */ /* 0x002fea0003900000 */
[----:B------:R-:W1:Y:S02]  /*8120*/  @!P0 SYNCS.PHASECHK.TRANS64 P0, [R6+URZ], R5 ;  /* 0x00000005060085a7 */ /* 0x000e64000800007f */
[----:B-1----:R-:W-:Y:S05]  /*8130*/  @!P0 BRA `(.L_x_138) ;  /* 0xfffffffc00f08947 */ /* 0x002fea000383ffff */
[----:B------:R-:W-:Y:S05]  /*8140*/  BRA `(.L_x_181) ;  /* 0xffffffec00f47947 */ /* 0x000fea000383ffff */
.L_x_139:
[----:B0-----:R0:W1:Y:S02]  /*8150*/  SYNCS.PHASECHK.TRANS64.TRYWAIT P0, [R9+URZ], R4 ;  /* 0x00000004090075a7 */ /* 0x001064000800017f */
[----:B-1----:R-:W-:Y:S05]  /*8160*/  @!P0 NANOSLEEP.SYNCS 0x989680 ;  /* 0x009896800000895d */ /* 0x002fea0003900000 */
[----:B------:R-:W1:Y:S02]  /*8170*/  @!P0 SYNCS.PHASECHK.TRANS64 P0, [R9+URZ], R4 ;  /* 0x00000004090085a7 */ /* 0x000e64000800007f */
[----:B-1----:R-:W-:Y:S05]  /*8180*/  @!P0 BRA `(.L_x_139) ;  /* 0xfffffffc00f08947 */ /* 0x002fea000383ffff */
[----:B------:R-:W-:Y:S05]  /*8190*/  BRA `(.L_x_182) ;  /* 0xfffffff000047947 */ /* 0x000fea000383ffff */
.L_x_140:
[----:B0-----:R0:W1:Y:S02]  /*81a0*/  SYNCS.PHASECHK.TRANS64.TRYWAIT P0, [R6+URZ], R5 ;  /* 0x00000005060075a7 */ /* 0x001064000800017f */
[----:B-1----:R-:W-:Y:S05]  /*81b0*/  @!P0 NANOSLEEP.SYNCS 0x989680 ;  /* 0x009896800000895d */ /* 0x002fea0003900000 */
[----:B------:R-:W1:Y:S02]  /*81c0*/  @!P0 SYNCS.PHASECHK.TRANS64 P0, [R6+URZ], R5 ;  /* 0x00000005060085a7 */ /* 0x000e64000800007f */
[----:B-1----:R-:W-:Y:S05]  /*81d0*/  @!P0 BRA `(.L_x_140) ;  /* 0xfffffffc00f08947 */ /* 0x002fea000383ffff */
[----:B------:R-:W-:Y:S05]  /*81e0*/  BRA `(.L_x_183) ;  /* 0xfffffff000147947 */ /* 0x000fea000383ffff */
.L_x_141:
[----:B0-----:R0:W1:Y:S02]  /*81f0*/  SYNCS.PHASECHK.TRANS64.TRYWAIT P0, [R9+URZ], R4 ;  /* 0x00000004090075a7 */ /* 0x001064000800017f */
[----:B-1----:R-:W-:Y:S05]  /*8200*/  @!P0 NANOSLEEP.SYNCS 0x989680 ;  /* 0x009896800000895d */ /* 0x002fea0003900000 */
[----:B------:R-:W1:Y:S02]  /*8210*/  @!P0 SYNCS.PHASECHK.TRANS64 P0, [R9+URZ], R4 ;  /* 0x00000004090085a7 */ /* 0x000e64000800007f */
[----:B-1----:R-:W-:Y:S05]  /*8220*/  @!P0 BRA `(.L_x_141) ;  /* 0xfffffffc00f08947 */ /* 0x002fea000383ffff */
[----:B------:R-:W-:Y:S05]  /*8230*/  BRA `(.L_x_184) ;  /* 0xfffffff000247947 */ /* 0x000fea000383ffff */
.L_x_142:
[----:B0-----:R0:W1:Y:S02]  /*8240*/  SYNCS.PHASECHK.TRANS64.TRYWAIT P0, [R6+URZ], R5 ;  /* 0x00000005060075a7 */ /* 0x001064000800017f */
[----:B-1----:R-:W-:Y:S05]  /*8250*/  @!P0 NANOSLEEP.SYNCS 0x989680 ;  /* 0x009896800000895d */ /* 0x002fea0003900000 */
[----:B------:R-:W1:Y:S02]  /*8260*/  @!P0 SYNCS.PHASECHK.TRANS64 P0, [R6+URZ], R5 ;  /* 0x00000005060085a7 */ /* 0x000e64000800007f */
[----:B-1----:R-:W-:Y:S05]  /*8270*/  @!P0 BRA `(.L_x_142) ;  /* 0xfffffffc00f08947 */ /* 0x002fea000383ffff */
[----:B------:R-:W-:Y:S05]  /*8280*/  BRA `(.L_x_185) ;  /* 0xfffffff000347947 */ /* 0x000fea000383ffff */
.L_x_143:
[----:B0-----:R0:W1:Y:S02]  /*8290*/  SYNCS.PHASECHK.TRANS64.TRYWAIT P0, [R9+URZ], R4 ;  /* 0x00000004090075a7 */ /* 0x001064000800017f */
[----:B-1----:R-:W-:Y:S05]  /*82a0*/  @!P0 NANOSLEEP.SYNCS 0x989680 ;  /* 0x009896800000895d */ /* 0x002fea0003900000 */
[----:B------:R-:W1:Y:S02]  /*82b0*/  @!P0 SYNCS.PHASECHK.TRANS64 P0, [R9+URZ], R4 ;  /* 0x00000004090085a7 */ /* 0x000e64000800007f */
[----:B-1----:R-:W-:Y:S05]  /*82c0*/  @!P0 BRA `(.L_x_143) ;  /* 0xfffffffc00f08947 */ /* 0x002fea000383ffff */
[----:B------:R-:W-:Y:S05]  /*82d0*/  BRA `(.L_x_186) ;  /* 0xfffffff000447947 */ /* 0x000fea000383ffff */
.L_x_144:
[----:B0-----:R0:W1:Y:S02]  /*82e0*/  SYNCS.PHASECHK.TRANS64.TRYWAIT P0, [R6+URZ], R5 ;  /* 0x00000005060075a7 */ /* 0x001064000800017f */
[----:B-1----:R-:W-:Y:S05]  /*82f0*/  @!P0 NANOSLEEP.SYNCS 0x989680 ;  /* 0x009896800000895d */ /* 0x002fea0003900000 */
[----:B------:R-:W1:Y:S02]  /*8300*/  @!P0 SYNCS.PHASECHK.TRANS64 P0, [R6+URZ], R5 ;  /* 0x00000005060085a7 */ /* 0x000e64000800007f */
[----:B-1----:R-:W-:Y:S05]  /*8310*/  @!P0 BRA `(.L_x_144) ;  /* 0xfffffffc00f08947 */ /* 0x002fea000383ffff */
[----:B------:R-:W-:Y:S05]  /*8320*/  BRA `(.L_x_187) ;  /* 0xfffffff000547947 */ /* 0x000fea000383ffff */
.L_x_145:
[----:B0-----:R0:W1:Y:S02]  /*8330*/  SYNCS.PHASECHK.TRANS64.TRYWAIT P0, [R9+URZ], R4 ;  /* 0x00000004090075a7 */ /* 0x001064000800017f */
[----:B-1----:R-:W-:Y:S05]  /*8340*/  @!P0 NANOSLEEP.SYNCS 0x989680 ;  /* 0x009896800000895d */ /* 0x002fea0003900000 */
[----:B------:R-:W1:Y:S02]  /*8350*/  @!P0 SYNCS.PHASECHK.TRANS64 P0, [R9+URZ], R4 ;  /* 0x00000004090085a7 */ /* 0x000e64000800007f */
[----:B-1----:R-:W-:Y:S05]  /*8360*/  @!P0 BRA `(.L_x_145) ;  /* 0xfffffffc00f08947 */ /* 0x002fea000383ffff */
[----:B------:R-:W-:Y:S05]  /*8370*/  BRA `(.L_x_188) ;  /* 0xfffffff000647947 */ /* 0x000fea000383ffff */
.L_x_146:
[----:B0-----:R0:W1:Y:S02]  /*8380*/  SYNCS.PHASECHK.TRANS64.TRYWAIT P0, [R6+URZ], R5 ;  /* 0x00000005060075a7 */ /* 0x001064000800017f */
[----:B-1----:R-:W-:Y:S05]  /*8390*/  @!P0 NANOSLEEP.SYNCS 0x989680 ;  /* 0x009896800000895d */ /* 0x002fea0003900000 */
[----:B------:R-:W1:Y:S02]  /*83a0*/  @!P0 SYNCS.PHASECHK.TRANS64 P0, [R6+URZ], R5 ;  /* 0x00000005060085a7 */ /* 0x000e64000800007f */
[----:B-1----:R-:W-:Y:S05]  /*83b0*/  @!P0 BRA `(.L_x_146) ;  /* 0xfffffffc00f08947 */ /* 0x002fea000383ffff */
[----:B------:R-:W-:Y:S05]  /*83c0*/  BRA `(.L_x_189) ;  /* 0xfffffff000747947 */ /* 0x000fea000383ffff */
.L_x_147:
[----:B0-----:R0:W1:Y:S02]  /*83d0*/  SYNCS.PHASECHK.TRANS64.TRYWAIT P0, [R9+URZ], R4 ;  /* 0x00000004090075a7 */ /* 0x001064000800017f */
[----:B-1----:R-:W-:Y:S05]  /*83e0*/  @!P0 NANOSLEEP.SYNCS 0x989680 ;  /* 0x009896800000895d */ /* 0x002fea0003900000 */
[----:B------:R-:W1:Y:S02]  /*83f0*/  @!P0 SYNCS.PHASECHK.TRANS64 P0, [R9+URZ], R4 ;  /* 0x00000004090085a7 */ /* 0x000e64000800007f */
[----:B-1----:R-:W-:Y:S05]  /*8400*/  @!P0 BRA `(.L_x_147) ;  /* 0xfffffffc00f08947 */ /* 0x002fea000383ffff */
[----:B------:R-:W-:Y:S05]  /*8410*/  BRA `(.L_x_190) ;  /* 0xfffffff000847947 */ /* 0x000fea000383ffff */
.L_x_148:
[----:B0-----:R0:W1:Y:S02]  /*8420*/  SYNCS.PHASECHK.TRANS64.TRYWAIT P0, [R6+URZ], R5 ;  /* 0x00000005060075a7 */ /* 0x001064000800017f */
[----:B-1----:R-:W-:Y:S05]  /*8430*/  @!P0 NANOSLEEP.SYNCS 0x989680 ;  /* 0x009896800000895d */ /* 0x002fea0003900000 */
[----:B------:R-:W1:Y:S02]  /*8440*/  @!P0 SYNCS.PHASECHK.TRANS64 P0, [R6+URZ], R5 ;  /* 0x00000005060085a7 */ /* 0x000e64000800007f */
[----:B-1----:R-:W-:Y:S05]  /*8450*/  @!P0 BRA `(.L_x_148) ;  /* 0xfffffffc00f08947 */ /* 0x002fea000383ffff */
[----:B------:R-:W-:Y:S05]  /*8460*/  BRA `(.L_x_191) ;  /* 0xfffffff000947947 */ /* 0x000fea000383ffff */
.L_x_149:
[----:B0-----:R0:W1:Y:S02]  /*8470*/  SYNCS.PHASECHK.TRANS64.TRYWAIT P0, [R9+URZ], R4 ;  /* 0x00000004090075a7 */ /* 0x001064000800017f */
[----:B-1----:R-:W-:Y:S05]  /*8480*/  @!P0 NANOSLEEP.SYNCS 0x989680 ;  /* 0x009896800000895d */ /* 0x002fea0003900000 */
[----:B------:R-:W1:Y:S02]  /*8490*/  @!P0 SYNCS.PHASECHK.TRANS64 P0, [R9+URZ], R4 ;  /* 0x00000004090085a7 */ /* 0x000e64000800007f */
[----:B-1----:R-:W-:Y:S05]  /*84a0*/  @!P0 BRA `(.L_x_149) ;  /* 0xfffffffc00f08947 */ /* 0x002fea000383ffff */
[----:B------:R-:W-:Y:S05]  /*84b0*/  BRA `(.L_x_192) ;  /* 0xfffffff000a47947 */ /* 0x000fea000383ffff */
.L_x_150:
[----:B0-----:R0:W1:Y:S02]  /*84c0*/  SYNCS.PHASECHK.TRANS64.TRYWAIT P0, [R6+URZ], R5 ;  /* 0x00000005060075a7 */ /* 0x001064000800017f */
[----:B-1----:R-:W-:Y:S05]  /*84d0*/  @!P0 NANOSLEEP.SYNCS 0x989680 ;  /* 0x009896800000895d */ /* 0x002fea0003900000 */
[----:B------:R-:W1:Y:S02]  /*84e0*/  @!P0 SYNCS.PHASECHK.TRANS64 P0, [R6+URZ], R5 ;  /* 0x00000005060085a7 */ /* 0x000e64000800007f */
[----:B-1----:R-:W-:Y:S05]  /*84f0*/  @!P0 BRA `(.L_x_150) ;  /* 0xfffffffc00f08947 */ /* 0x002fea000383ffff */
[----:B------:R-:W-:Y:S05]  /*8500*/  BRA `(.L_x_193) ;  /* 0xfffffff000ac7947 */ /* 0x000fea000383ffff */
.L_x_194:
[----:B------:R-:W-:-:S00]  /*8510*/  BRA `(.L_x_194) ;  /* 0xfffffffc00fc7947 */ /* 0x000fc0000383ffff */
[----:B------:R-:W-:-:S00]  /*8520*/  NOP ;  /* 0x0000000000007918 */ /* 0x000fc00000000000 */
        /* <DEDUP_REMOVED lines=13> */
.L_x_195:


//--------------------- .nv.shared._ZN7cutlass13device_kernelINS_4gemm6kernel13GemmUniversalIN4cute5tupleIJiiiiEEENS1_10collective13CollectiveMmaINS1_43MainloopSm90TmaGmmaWarpSpecializedSparseFP8ILi34ENS5_IJNS4_1CILi1EEENSA_ILi2EEESB_EEENS1_32KernelTmaWarpSpecializedPingpongEEENS5_IJNSA_ILi64EEESG_SG_EEENS_12float_e4m3_tENS5_IJNS4_6LayoutINS5_IJiNS5_IJSC_iEEEiEEENS5_IJlNS5_IJSB_SC_EEElEEEEENSJ_INS5_IJNS5_IJSG_iEEESP_iEEENS5_IJNS5_IJSG_NSA_ILi4096EEEEEENS5_IJSB_lEEElEEEEEEEESI_NS5_IJlSB_lEEENS4_8TiledMMAINS4_8MMA_AtomIJNS4_4SM904GMMA6SPARSE31GMMA_64x64x64_F32E4M3E4M3_SS_TNILNS11_7ScaleInE1ELS14_1ELNS11_9SparseSelE0EEEEEENSJ_INS5_IJSB_SB_SB_EEENS5_IJNSA_ILi0EEES19_S19_EEEEENS5_IJNS4_10UnderscoreES1C_S1C_EEEEENS4_23SM90_TMA_LOAD_MULTICASTENS4_14ComposedLayoutINS4_7SwizzleILi1ELi4ELi3EEENS4_25smem_sparse_ptr_flag_bitsILi2ELi8EEENSJ_INS5_IJNS5_IJSB_NSA_ILi8EEEEEENS5_IJSC_NSA_ILi32EEEEEEEEENS5_IJNS5_IJS19_SG_EEESM_EEEEEEEvNS4_8identityENS4_13SM90_TMA_LOADENS1G_INS1H_ILi2ELi4ELi3EEENS4_18smem_ptr_flag_bitsILi8EEENSJ_INS5_IJS1L_SG_EEENS5_IJSG_SB_EEEEEEEvS1U_EENS_8epilogue10collective6detail29Sm90TmaWarpSpecializedAdapterINS25_15DefaultEpilogueIfNS5_IJSB_llEEES29_NS24_6thread17LinearCombinationIfLi1EffLNS2A_9ScaleType4KindE0ELNS_15FloatRoundStyleE2EfEENS1_15EpilogueDefaultEEEEEvvEEEEvNT_6ParamsE --------------------------
	.section	.nv.shared._ZN7cutlass13device_kernelINS_4gemm6kernel13GemmUniversalIN4cute5tupleIJiiiiEEENS1_10collective13CollectiveMmaINS1_43MainloopSm90TmaGmmaWarpSpecializedSparseFP8ILi34ENS5_IJNS4_1CILi1EEENSA_ILi2EEESB_EEENS1_32KernelTmaWarpSpecializedPingpongEEENS5_IJNSA_ILi64EEESG_SG_EEENS_12float_e4m3_tENS5_IJNS4_6LayoutINS5_IJiNS5_IJSC_iEEEiEEENS5_IJlNS5_IJSB_SC_EEElEEEEENSJ_INS5_IJNS5_IJSG_iEEESP_iEEENS5_IJNS5_IJSG_NSA_ILi4096EEEEEENS5_IJSB_lEEElEEEEEEEESI_NS5_IJlSB_lEEENS4_8TiledMMAINS4_8MMA_AtomIJNS4_4SM904GMMA6SPARSE31GMMA_64x64x64_F32E4M3E4M3_SS_TNILNS11_7ScaleInE1ELS14_1ELNS11_9SparseSelE0EEEEEENSJ_INS5_IJSB_SB_SB_EEENS5_IJNSA_ILi0EEES19_S19_EEEEENS5_IJNS4_10UnderscoreES1C_S1C_EEEEENS4_23SM90_TMA_LOAD_MULTICASTENS4_14ComposedLayoutINS4_7SwizzleILi1ELi4ELi3EEENS4_25smem_sparse_ptr_flag_bitsILi2ELi8EEENSJ_INS5_IJNS5_IJSB_NSA_ILi8EEEEEENS5_IJSC_NSA_ILi32EEEEEEEEENS5_IJNS5_IJS19_SG_EEESM_EEEEEEEvNS4_8identityENS4_13SM90_TMA_LOADENS1G_INS1H_ILi2ELi4ELi3EEENS4_18smem_ptr_flag_bitsILi8EEENSJ_INS5_IJS1L_SG_EEENS5_IJSG_SB_EEEEEEEvS1U_EENS_8epilogue10collective6detail29Sm90TmaWarpSpecializedAdapterINS25_15DefaultEpilogueIfNS5_IJSB_llEEES29_NS24_6thread17LinearCombinationIfLi1EffLNS2A_9ScaleType4KindE0ELNS_15FloatRoundStyleE2EfEENS1_15EpilogueDefaultEEEEEvvEEEEvNT_6ParamsE,"aw",@nobits
	.sectionflags	@""
	.align	16
	.zero		1024


//--------------------- .nv.shared.reserved.0     --------------------------
	.section	.nv.shared.reserved.0,"aw",@nobits
	.weak		__nv_reservedSMEM_offset_0_alias
	.size		__nv_reservedSMEM_offset_0_alias, 0, 0
	.other		__nv_reservedSMEM_offset_0_alias,@"STO_CUDA_RESERVED_SHARED STV_DEFAULT"
__nv_reservedSMEM_offset_0_alias:
	.zero		0


//--------------------- .nv.global                --------------------------
	.section	.nv.global,"aw",@nobits
.nv.global:
	.type		_ZN39_INTERNAL_8090a934_4_k_cu_5736417c_27914cute1_E,@object
	.size		_ZN39_INTERNAL_8090a934_4_k_cu_5736417c_27914cute1_E,(_ZN39_INTERNAL_8090a934_4_k_cu_5736417c_27914cuda3std3__45__cpo6cbeginE - _ZN39_INTERNAL_8090a934_4_k_cu_5736417c_27914cute1_E)
_ZN39_INTERNAL_8090a934_4_k_cu_5736417c_27914cute1_E:
	.zero		1
	.type		_ZN39_INTERNAL_8090a934_4_k_cu_5736417c_27914cuda3std3__45__cpo6cbeginE,@object
	.size		_ZN39_INTERNAL_8090a934_4_k_cu_5736417c_27914cuda3std3__45__cpo6cbeginE,(_ZN39_INTERNAL_8090a934_4_k_cu_5736417c_27914cuda3std3__48in_placeE - _ZN39_INTERNAL_8090a934_4_k_cu_5736417c_27914cuda3std3__45__cpo6cbeginE)
_ZN39_INTERNAL_8090a934_4_k_cu_5736417c_27914cuda3std3__45__cpo6cbeginE:
	.zero		1
	.type		_ZN39_INTERNAL_8090a934_4_k_cu_5736417c_27914cuda3std3__48in_placeE,@object
	.size		_ZN39_INTERNAL_8090a934_4_k_cu_5736417c_27914cuda3std3__48in_placeE,(_ZN39_INTERNAL_8090a934_4_k_cu_5736417c_27914cuda3std6ranges3__45__cpo9iter_moveE - _ZN39_INTERNAL_8090a934_4_k_cu_5736417c_27914cuda3std3__48in_placeE)
_ZN39_INTERNAL_8090a934_4_k_cu_5736417c_27914cuda3std3__48in_placeE:
	.zero		1
	.type		_ZN39_INTERNAL_8090a934_4_k_cu_5736417c_27914cuda3std6ranges3__45__cpo9iter_moveE,@object
	.size		_ZN39_INTERNAL_8090a934_4_k_cu_5736417c_27914cuda3std6ranges3__45__cpo9iter_moveE,(_ZN39_INTERNAL_8090a934_4_k_cu_5736417c_27914cuda3std3__45__cpo5beginE - _ZN39_INTERNAL_8090a934_4_k_cu_5736417c_27914cuda3std6ranges3__45__cpo9iter_moveE)
_ZN39_INTERNAL_8090a934_4_k_cu_5736417c_27914cuda3std6ranges3__45__cpo9iter_moveE:
	.zero		1
	.type		_ZN39_INTERNAL_8090a934_4_k_cu_5736417c_27914cuda3std3__45__cpo5beginE,@object
	.size		_ZN39_INTERNAL_8090a934_4_k_cu_5736417c_27914cuda3std3__45__cpo5beginE,(_ZN39_INTERNAL_8090a934_4_k_cu_5736417c_27914cuda3std3__441_GLOBAL__N__8090a934_4_k_cu_5736417c_27916ignoreE - _ZN39_INTERNAL_8090a934_4_k_cu_5736417c_27914cuda3std3__45__cpo5beginE)
_ZN39_INTERNAL_8090a934_4_k_cu_5736417c_27914cuda3std3__45__cpo5beginE:
	.zero		1
	.type		_ZN39_INTERNAL_8090a934_4_k_cu_5736417c_27914cuda3std3__441_GLOBAL__N__8090a934_4_k_cu_5736417c_27916ignoreE,@object
	.size		_ZN39_INTERNAL_8090a934_4_k_cu_5736417c_27914cuda3std3__441_GLOBAL__N__8090a934_4_k_cu_5736417c_27916ignoreE,(_ZN39_INTERNAL_8090a934_4_k_cu_5736417c_27914cute7productE - _ZN39_INTERNAL_8090a934_4_k_cu_5736417c_27914cuda3std3__441_GLOBAL__N__8090a934_4_k_cu_5736417c_27916ignoreE)
_ZN39_INTERNAL_8090a934_4_k_cu_5736417c_27914cuda3std3__441_GLOBAL__N__8090a934_4_k_cu_5736417c_27916ignoreE:
	.zero		1
	.type		_ZN39_INTERNAL_8090a934_4_k_cu_5736417c_27914cute7productE,@object
	.size		_ZN39_INTERNAL_8090a934_4_k_cu_5736417c_27914cute7productE,(_ZN39_INTERNAL_8090a934_4_k_cu_5736417c_27914cuda3std3__45__cpo3endE - _ZN39_INTERNAL_8090a934_4_k_cu_5736417c_27914cute7productE)
_ZN39_INTERNAL_8090a934_4_k_cu_5736417c_27914cute7productE:
	.zero		1
	.type		_ZN39_INTERNAL_8090a934_4_k_cu_5736417c_27914cuda3std3__45__cpo3endE,@object
	.size		_ZN39_INTERNAL_8090a934_4_k_cu_5736417c_27914cuda3std3__45__cpo3endE,(_ZN39_INTERNAL_8090a934_4_k_cu_5736417c_27914cuda3std3__419piecewise_constructE - _ZN39_INTERNAL_8090a934_4_k_cu_5736417c_27914cuda3std3__45__cpo3endE)
_ZN39_INTERNAL_8090a934_4_k_cu_5736417c_27914cuda3std3__45__cpo3endE:
	.zero		1
	.type		_ZN39_INTERNAL_8090a934_4_k_cu_5736417c_27914cuda3std3__419piecewise_constructE,@object
	.size		_ZN39_INTERNAL_8090a934_4_k_cu_5736417c_27914cuda3std3__419piecewise_constructE,(_ZN39_INTERNAL_8090a934_4_k_cu_5736417c_27914cuda3std3__45__cpo4cendE - _ZN39_INTERNAL_8090a934_4_k_cu_5736417c_27914cuda3std3__419piecewise_constructE)
_ZN39_INTERNAL_8090a934_4_k_cu_5736417c_27914cuda3std3__419piecewise_constructE:
	.zero		1
	.type		_ZN39_INTERNAL_8090a934_4_k_cu_5736417c_27914cuda3std3__45__cpo4cendE,@object
	.size		_ZN39_INTERNAL_8090a934_4_k_cu_5736417c_27914cuda3std3__45__cpo4cendE,(_ZN39_INTERNAL_8090a934_4_k_cu_5736417c_27914cuda3std6ranges3__45__cpo4swapE - _ZN39_INTERNAL_8090a934_4_k_cu_5736417c_27914cuda3std3__45__cpo4cendE)
_ZN39_INTERNAL_8090a934_4_k_cu_5736417c_27914cuda3std3__45__cpo4cendE:
	.zero		1
	.type		_ZN39_INTERNAL_8090a934_4_k_cu_5736417c_27914cuda3std6ranges3__45__cpo4swapE,@object
	.size		_ZN39_INTERNAL_8090a934_4_k_cu_5736417c_27914cuda3std6ranges3__45__cpo4swapE,(.L_7 - _ZN39_INTERNAL_8090a934_4_k_cu_5736417c_27914cuda3std6ranges3__45__cpo4swapE)
_ZN39_INTERNAL_8090a934_4_k_cu_5736417c_27914cuda3std6ranges3__45__cpo4swapE:
	.zero		1
.L_7:


//--------------------- .nv.constant0._ZN7cutlass13device_kernelINS_4gemm6kernel13GemmUniversalIN4cute5tupleIJiiiiEEENS1_10collective13CollectiveMmaINS1_43MainloopSm90TmaGmmaWarpSpecializedSparseFP8ILi34ENS5_IJNS4_1CILi1EEENSA_ILi2EEESB_EEENS1_32KernelTmaWarpSpecializedPingpongEEENS5_IJNSA_ILi64EEESG_SG_EEENS_12float_e4m3_tENS5_IJNS4_6LayoutINS5_IJiNS5_IJSC_iEEEiEEENS5_IJlNS5_IJSB_SC_EEElEEEEENSJ_INS5_IJNS5_IJSG_iEEESP_iEEENS5_IJNS5_IJSG_NSA_ILi4096EEEEEENS5_IJSB_lEEElEEEEEEEESI_NS5_IJlSB_lEEENS4_8TiledMMAINS4_8MMA_AtomIJNS4_4SM904GMMA6SPARSE31GMMA_64x64x64_F32E4M3E4M3_SS_TNILNS11_7ScaleInE1ELS14_1ELNS11_9SparseSelE0EEEEEENSJ_INS5_IJSB_SB_SB_EEENS5_IJNSA_ILi0EEES19_S19_EEEEENS5_IJNS4_10UnderscoreES1C_S1C_EEEEENS4_23SM90_TMA_LOAD_MULTICASTENS4_14ComposedLayoutINS4_7SwizzleILi1ELi4ELi3EEENS4_25smem_sparse_ptr_flag_bitsILi2ELi8EEENSJ_INS5_IJNS5_IJSB_NSA_ILi8EEEEEENS5_IJSC_NSA_ILi32EEEEEEEEENS5_IJNS5_IJS19_SG_EEESM_EEEEEEEvNS4_8identityENS4_13SM90_TMA_LOADENS1G_INS1H_ILi2ELi4ELi3EEENS4_18smem_ptr_flag_bitsILi8EEENSJ_INS5_IJS1L_SG_EEENS5_IJSG_SB_EEEEEEEvS1U_EENS_8epilogue10collective6detail29Sm90TmaWarpSpecializedAdapterINS25_15DefaultEpilogueIfNS5_IJSB_llEEES29_NS24_6thread17LinearCombinationIfLi1EffLNS2A_9ScaleType4KindE0ELNS_15FloatRoundStyleE2EfEENS1_15EpilogueDefaultEEEEEvvEEEEvNT_6ParamsE --------------------------
	.section	.nv.constant0._ZN7cutlass13device_kernelINS_4gemm6kernel13GemmUniversalIN4cute5tupleIJiiiiEEENS1_10collective13CollectiveMmaINS1_43MainloopSm90TmaGmmaWarpSpecializedSparseFP8ILi34ENS5_IJNS4_1CILi1EEENSA_ILi2EEESB_EEENS1_32KernelTmaWarpSpecializedPingpongEEENS5_IJNSA_ILi64EEESG_SG_EEENS_12float_e4m3_tENS5_IJNS4_6LayoutINS5_IJiNS5_IJSC_iEEEiEEENS5_IJlNS5_IJSB_SC_EEElEEEEENSJ_INS5_IJNS5_IJSG_iEEESP_iEEENS5_IJNS5_IJSG_NSA_ILi4096EEEEEENS5_IJSB_lEEElEEEEEEEESI_NS5_IJlSB_lEEENS4_8TiledMMAINS4_8MMA_AtomIJNS4_4SM904GMMA6SPARSE31GMMA_64x64x64_F32E4M3E4M3_SS_TNILNS11_7ScaleInE1ELS14_1ELNS11_9SparseSelE0EEEEEENSJ_INS5_IJSB_SB_SB_EEENS5_IJNSA_ILi0EEES19_S19_EEEEENS5_IJNS4_10UnderscoreES1C_S1C_EEEEENS4_23SM90_TMA_LOAD_MULTICASTENS4_14ComposedLayoutINS4_7SwizzleILi1ELi4ELi3EEENS4_25smem_sparse_ptr_flag_bitsILi2ELi8EEENSJ_INS5_IJNS5_IJSB_NSA_ILi8EEEEEENS5_IJSC_NSA_ILi32EEEEEEEEENS5_IJNS5_IJS19_SG_EEESM_EEEEEEEvNS4_8identityENS4_13SM90_TMA_LOADENS1G_INS1H_ILi2ELi4ELi3EEENS4_18smem_ptr_flag_bitsILi8EEENSJ_INS5_IJS1L_SG_EEENS5_IJSG_SB_EEEEEEEvS1U_EENS_8epilogue10collective6detail29Sm90TmaWarpSpecializedAdapterINS25_15DefaultEpilogueIfNS5_IJSB_llEEES29_NS24_6thread17LinearCombinationIfLi1EffLNS2A_9ScaleType4KindE0ELNS_15FloatRoundStyleE2EfEENS1_15EpilogueDefaultEEEEEvvEEEEvNT_6ParamsE,"a",@progbits
	.sectionflags	@""
	.align	4
.nv.constant0._ZN7cutlass13device_kernelINS_4gemm6kernel13GemmUniversalIN4cute5tupleIJiiiiEEENS1_10collective13CollectiveMmaINS1_43MainloopSm90TmaGmmaWarpSpecializedSparseFP8ILi34ENS5_IJNS4_1CILi1EEENSA_ILi2EEESB_EEENS1_32KernelTmaWarpSpecializedPingpongEEENS5_IJNSA_ILi64EEESG_SG_EEENS_12float_e4m3_tENS5_IJNS4_6LayoutINS5_IJiNS5_IJSC_iEEEiEEENS5_IJlNS5_IJSB_SC_EEElEEEEENSJ_INS5_IJNS5_IJSG_iEEESP_iEEENS5_IJNS5_IJSG_NSA_ILi4096EEEEEENS5_IJSB_lEEElEEEEEEEESI_NS5_IJlSB_lEEENS4_8TiledMMAINS4_8MMA_AtomIJNS4_4SM904GMMA6SPARSE31GMMA_64x64x64_F32E4M3E4M3_SS_TNILNS11_7ScaleInE1ELS14_1ELNS11_9SparseSelE0EEEEEENSJ_INS5_IJSB_SB_SB_EEENS5_IJNSA_ILi0EEES19_S19_EEEEENS5_IJNS4_10UnderscoreES1C_S1C_EEEEENS4_23SM90_TMA_LOAD_MULTICASTENS4_14ComposedLayoutINS4_7SwizzleILi1ELi4ELi3EEENS4_25smem_sparse_ptr_flag_bitsILi2ELi8EEENSJ_INS5_IJNS5_IJSB_NSA_ILi8EEEEEENS5_IJSC_NSA_ILi32EEEEEEEEENS5_IJNS5_IJS19_SG_EEESM_EEEEEEEvNS4_8identityENS4_13SM90_TMA_LOADENS1G_INS1H_ILi2ELi4ELi3EEENS4_18smem_ptr_flag_bitsILi8EEENSJ_INS5_IJS1L_SG_EEENS5_IJSG_SB_EEEEEEEvS1U_EENS_8epilogue10collective6detail29Sm90TmaWarpSpecializedAdapterINS25_15DefaultEpilogueIfNS5_IJSB_llEEES29_NS24_6thread17LinearCombinationIfLi1EffLNS2A_9ScaleType4KindE0ELNS_15FloatRoundStyleE2EfEENS1_15EpilogueDefaultEEEEEvvEEEEvNT_6ParamsE:
	.zero		1920


//--------------------- SYMBOLS --------------------------

	.type		.nv.reservedSmem.offset0,@object
	.size		.nv.reservedSmem.offset0,0x4
